//
// Generated by NVIDIA NVVM Compiler
//
// Compiler Build ID: CL-36424714
// Cuda compilation tools, release 13.0, V13.0.88
// Based on NVVM 20.0.0
//

.version 9.0
.target sm_100
.address_size 64

	// .globl	_ZN3cub18CUB_300001_SM_10006detail11EmptyKernelIvEEvv
.global .align 1 .b8 _ZN30_INTERNAL_548e501f_4_k_cu_main4cuda3std3__45__cpo5beginE[1];
.global .align 1 .b8 _ZN30_INTERNAL_548e501f_4_k_cu_main4cuda3std3__45__cpo3endE[1];
.global .align 1 .b8 _ZN30_INTERNAL_548e501f_4_k_cu_main4cuda3std3__45__cpo6cbeginE[1];
.global .align 1 .b8 _ZN30_INTERNAL_548e501f_4_k_cu_main4cuda3std3__45__cpo4cendE[1];
.global .align 1 .b8 _ZN30_INTERNAL_548e501f_4_k_cu_main4cuda3std3__45__cpo6rbeginE[1];
.global .align 1 .b8 _ZN30_INTERNAL_548e501f_4_k_cu_main4cuda3std3__45__cpo4rendE[1];
.global .align 1 .b8 _ZN30_INTERNAL_548e501f_4_k_cu_main4cuda3std3__45__cpo7crbeginE[1];
.global .align 1 .b8 _ZN30_INTERNAL_548e501f_4_k_cu_main4cuda3std3__45__cpo5crendE[1];
.global .align 1 .b8 _ZN30_INTERNAL_548e501f_4_k_cu_main4cuda3std3__432_GLOBAL__N__548e501f_4_k_cu_main6ignoreE[1];
.global .align 1 .b8 _ZN30_INTERNAL_548e501f_4_k_cu_main4cuda3std3__419piecewise_constructE[1];
.global .align 1 .b8 _ZN30_INTERNAL_548e501f_4_k_cu_main4cuda3std3__48in_placeE[1];
.global .align 1 .b8 _ZN30_INTERNAL_548e501f_4_k_cu_main4cuda3std3__420unreachable_sentinelE[1];
.global .align 1 .b8 _ZN30_INTERNAL_548e501f_4_k_cu_main4cuda3std3__47nulloptE[1];
.global .align 1 .b8 _ZN30_INTERNAL_548e501f_4_k_cu_main4cuda3std3__48unexpectE[1];
.global .align 1 .b8 _ZN30_INTERNAL_548e501f_4_k_cu_main4cuda3std6ranges3__45__cpo4swapE[1];
.global .align 1 .b8 _ZN30_INTERNAL_548e501f_4_k_cu_main4cuda3std6ranges3__45__cpo9iter_moveE[1];
.global .align 1 .b8 _ZN30_INTERNAL_548e501f_4_k_cu_main4cuda3std6ranges3__45__cpo5beginE[1];
.global .align 1 .b8 _ZN30_INTERNAL_548e501f_4_k_cu_main4cuda3std6ranges3__45__cpo3endE[1];
.global .align 1 .b8 _ZN30_INTERNAL_548e501f_4_k_cu_main4cuda3std6ranges3__45__cpo6cbeginE[1];
.global .align 1 .b8 _ZN30_INTERNAL_548e501f_4_k_cu_main4cuda3std6ranges3__45__cpo4cendE[1];
.global .align 1 .b8 _ZN30_INTERNAL_548e501f_4_k_cu_main4cuda3std6ranges3__45__cpo7advanceE[1];
.global .align 1 .b8 _ZN30_INTERNAL_548e501f_4_k_cu_main4cuda3std6ranges3__45__cpo9iter_swapE[1];
.global .align 1 .b8 _ZN30_INTERNAL_548e501f_4_k_cu_main4cuda3std6ranges3__45__cpo4nextE[1];
.global .align 1 .b8 _ZN30_INTERNAL_548e501f_4_k_cu_main4cuda3std6ranges3__45__cpo4prevE[1];
.global .align 1 .b8 _ZN30_INTERNAL_548e501f_4_k_cu_main4cuda3std6ranges3__45__cpo4dataE[1];
.global .align 1 .b8 _ZN30_INTERNAL_548e501f_4_k_cu_main4cuda3std6ranges3__45__cpo5cdataE[1];
.global .align 1 .b8 _ZN30_INTERNAL_548e501f_4_k_cu_main4cuda3std6ranges3__45__cpo4sizeE[1];
.global .align 1 .b8 _ZN30_INTERNAL_548e501f_4_k_cu_main4cuda3std6ranges3__45__cpo5ssizeE[1];
.global .align 1 .b8 _ZN30_INTERNAL_548e501f_4_k_cu_main4cuda3std6ranges3__45__cpo8distanceE[1];
.global .align 1 .b8 _ZN30_INTERNAL_548e501f_4_k_cu_main6thrust24THRUST_300001_SM_1000_NS8cuda_cub3parE[1];
.global .align 1 .b8 _ZN30_INTERNAL_548e501f_4_k_cu_main6thrust24THRUST_300001_SM_1000_NS8cuda_cub10par_nosyncE[1];
.global .align 1 .b8 _ZN30_INTERNAL_548e501f_4_k_cu_main6thrust24THRUST_300001_SM_1000_NS6system6detail10sequential3seqE[1];
.global .align 1 .b8 _ZN30_INTERNAL_548e501f_4_k_cu_main6thrust24THRUST_300001_SM_1000_NS12placeholders2_1E[1];
.global .align 1 .b8 _ZN30_INTERNAL_548e501f_4_k_cu_main6thrust24THRUST_300001_SM_1000_NS12placeholders2_2E[1];
.global .align 1 .b8 _ZN30_INTERNAL_548e501f_4_k_cu_main6thrust24THRUST_300001_SM_1000_NS12placeholders2_3E[1];
.global .align 1 .b8 _ZN30_INTERNAL_548e501f_4_k_cu_main6thrust24THRUST_300001_SM_1000_NS12placeholders2_4E[1];
.global .align 1 .b8 _ZN30_INTERNAL_548e501f_4_k_cu_main6thrust24THRUST_300001_SM_1000_NS12placeholders2_5E[1];
.global .align 1 .b8 _ZN30_INTERNAL_548e501f_4_k_cu_main6thrust24THRUST_300001_SM_1000_NS12placeholders2_6E[1];
.global .align 1 .b8 _ZN30_INTERNAL_548e501f_4_k_cu_main6thrust24THRUST_300001_SM_1000_NS12placeholders2_7E[1];
.global .align 1 .b8 _ZN30_INTERNAL_548e501f_4_k_cu_main6thrust24THRUST_300001_SM_1000_NS12placeholders2_8E[1];
.global .align 1 .b8 _ZN30_INTERNAL_548e501f_4_k_cu_main6thrust24THRUST_300001_SM_1000_NS12placeholders2_9E[1];
.global .align 1 .b8 _ZN30_INTERNAL_548e501f_4_k_cu_main6thrust24THRUST_300001_SM_1000_NS12placeholders3_10E[1];
.global .align 1 .b8 _ZN30_INTERNAL_548e501f_4_k_cu_main6thrust24THRUST_300001_SM_1000_NS3seqE[1];

.visible .entry _ZN3cub18CUB_300001_SM_10006detail11EmptyKernelIvEEvv()
{


	ret;

}
	// .globl	_ZN3cub18CUB_300001_SM_10006detail8for_each13static_kernelINS2_12policy_hub_t12policy_500_tEmN6thrust24THRUST_300001_SM_1000_NS8cuda_cub6__fill7functorINS7_6detail15normal_iteratorINS7_10device_ptrIiEEEEiEEEEvT0_T1_
.visible .entry _ZN3cub18CUB_300001_SM_10006detail8for_each13static_kernelINS2_12policy_hub_t12policy_500_tEmN6thrust24THRUST_300001_SM_1000_NS8cuda_cub6__fill7functorINS7_6detail15normal_iteratorINS7_10device_ptrIiEEEEiEEEEvT0_T1_(
	.param .u64 _ZN3cub18CUB_300001_SM_10006detail8for_each13static_kernelINS2_12policy_hub_t12policy_500_tEmN6thrust24THRUST_300001_SM_1000_NS8cuda_cub6__fill7functorINS7_6detail15normal_iteratorINS7_10device_ptrIiEEEEiEEEEvT0_T1__param_0,
	.param .align 8 .b8 _ZN3cub18CUB_300001_SM_10006detail8for_each13static_kernelINS2_12policy_hub_t12policy_500_tEmN6thrust24THRUST_300001_SM_1000_NS8cuda_cub6__fill7functorINS7_6detail15normal_iteratorINS7_10device_ptrIiEEEEiEEEEvT0_T1__param_1[16]
)
.maxntid 256
{
	.reg .pred 	%p<4>;
	.reg .b16 	%rs<5>;
	.reg .b32 	%r<12>;
	.reg .b64 	%rd<16>;

	ld.param.u32 	%r3, [_ZN3cub18CUB_300001_SM_10006detail8for_each13static_kernelINS2_12policy_hub_t12policy_500_tEmN6thrust24THRUST_300001_SM_1000_NS8cuda_cub6__fill7functorINS7_6detail15normal_iteratorINS7_10device_ptrIiEEEEiEEEEvT0_T1__param_1+8];
	ld.param.u64 	%rd4, [_ZN3cub18CUB_300001_SM_10006detail8for_each13static_kernelINS2_12policy_hub_t12policy_500_tEmN6thrust24THRUST_300001_SM_1000_NS8cuda_cub6__fill7functorINS7_6detail15normal_iteratorINS7_10device_ptrIiEEEEiEEEEvT0_T1__param_1];
	ld.param.u64 	%rd5, [_ZN3cub18CUB_300001_SM_10006detail8for_each13static_kernelINS2_12policy_hub_t12policy_500_tEmN6thrust24THRUST_300001_SM_1000_NS8cuda_cub6__fill7functorINS7_6detail15normal_iteratorINS7_10device_ptrIiEEEEiEEEEvT0_T1__param_0];
	mov.u32 	%r9, %ctaid.x;
	mul.wide.u32 	%rd1, %r9, 512;
	sub.s64 	%rd2, %rd5, %rd1;
	setp.lt.u64 	%p1, %rd2, 512;
	@%p1 bra 	$L__BB1_2;
	mov.u32 	%r11, %tid.x;
	cvta.to.global.u64 	%rd11, %rd4;
	cvt.u64.u32 	%rd12, %r11;
	add.s64 	%rd13, %rd1, %rd12;
	shl.b64 	%rd14, %rd13, 2;
	add.s64 	%rd15, %rd11, %rd14;
	st.global.u32 	[%rd15], %r3;
	st.global.u32 	[%rd15+1024], %r3;
	bra.uni 	$L__BB1_6;
$L__BB1_2:
	cvta.to.global.u64 	%rd6, %rd4;
	mov.u32 	%r2, %tid.x;
	cvt.u64.u32 	%rd7, %r2;
	setp.le.u64 	%p2, %rd2, %rd7;
	add.s64 	%rd8, %rd1, %rd7;
	shl.b64 	%rd9, %rd8, 2;
	add.s64 	%rd3, %rd6, %rd9;
	@%p2 bra 	$L__BB1_4;
	st.global.u32 	[%rd3], %r3;
$L__BB1_4:
	add.s32 	%r10, %r2, 256;
	cvt.u64.u32 	%rd10, %r10;
	setp.le.u64 	%p3, %rd2, %rd10;
	@%p3 bra 	$L__BB1_6;
	st.global.u32 	[%rd3+1024], %r3;
$L__BB1_6:
	ret;

}
	// .globl	_ZN3cub18CUB_300001_SM_10006detail8for_each13static_kernelINS2_12policy_hub_t12policy_500_tEmN6thrust24THRUST_300001_SM_1000_NS8cuda_cub20__uninitialized_fill7functorINS7_10device_ptrIiEEiEEEEvT0_T1_
.visible .entry _ZN3cub18CUB_300001_SM_10006detail8for_each13static_kernelINS2_12policy_hub_t12policy_500_tEmN6thrust24THRUST_300001_SM_1000_NS8cuda_cub20__uninitialized_fill7functorINS7_10device_ptrIiEEiEEEEvT0_T1_(
	.param .u64 _ZN3cub18CUB_300001_SM_10006detail8for_each13static_kernelINS2_12policy_hub_t12policy_500_tEmN6thrust24THRUST_300001_SM_1000_NS8cuda_cub20__uninitialized_fill7functorINS7_10device_ptrIiEEiEEEEvT0_T1__param_0,
	.param .align 8 .b8 _ZN3cub18CUB_300001_SM_10006detail8for_each13static_kernelINS2_12policy_hub_t12policy_500_tEmN6thrust24THRUST_300001_SM_1000_NS8cuda_cub20__uninitialized_fill7functorINS7_10device_ptrIiEEiEEEEvT0_T1__param_1[16]
)
.maxntid 256
{
	.reg .pred 	%p<4>;
	.reg .b16 	%rs<5>;
	.reg .b32 	%r<12>;
	.reg .b64 	%rd<16>;

	ld.param.u32 	%r3, [_ZN3cub18CUB_300001_SM_10006detail8for_each13static_kernelINS2_12policy_hub_t12policy_500_tEmN6thrust24THRUST_300001_SM_1000_NS8cuda_cub20__uninitialized_fill7functorINS7_10device_ptrIiEEiEEEEvT0_T1__param_1+8];
	ld.param.u64 	%rd4, [_ZN3cub18CUB_300001_SM_10006detail8for_each13static_kernelINS2_12policy_hub_t12policy_500_tEmN6thrust24THRUST_300001_SM_1000_NS8cuda_cub20__uninitialized_fill7functorINS7_10device_ptrIiEEiEEEEvT0_T1__param_1];
	ld.param.u64 	%rd5, [_ZN3cub18CUB_300001_SM_10006detail8for_each13static_kernelINS2_12policy_hub_t12policy_500_tEmN6thrust24THRUST_300001_SM_1000_NS8cuda_cub20__uninitialized_fill7functorINS7_10device_ptrIiEEiEEEEvT0_T1__param_0];
	mov.u32 	%r9, %ctaid.x;
	mul.wide.u32 	%rd1, %r9, 512;
	sub.s64 	%rd2, %rd5, %rd1;
	setp.lt.u64 	%p1, %rd2, 512;
	@%p1 bra 	$L__BB2_2;
	mov.u32 	%r11, %tid.x;
	cvta.to.global.u64 	%rd11, %rd4;
	cvt.u64.u32 	%rd12, %r11;
	add.s64 	%rd13, %rd1, %rd12;
	shl.b64 	%rd14, %rd13, 2;
	add.s64 	%rd15, %rd11, %rd14;
	st.global.u32 	[%rd15], %r3;
	st.global.u32 	[%rd15+1024], %r3;
	bra.uni 	$L__BB2_6;
$L__BB2_2:
	cvta.to.global.u64 	%rd6, %rd4;
	mov.u32 	%r2, %tid.x;
	cvt.u64.u32 	%rd7, %r2;
	setp.le.u64 	%p2, %rd2, %rd7;
	add.s64 	%rd8, %rd1, %rd7;
	shl.b64 	%rd9, %rd8, 2;
	add.s64 	%rd3, %rd6, %rd9;
	@%p2 bra 	$L__BB2_4;
	st.global.u32 	[%rd3], %r3;
$L__BB2_4:
	add.s32 	%r10, %r2, 256;
	cvt.u64.u32 	%rd10, %r10;
	setp.le.u64 	%p3, %rd2, %rd10;
	@%p3 bra 	$L__BB2_6;
	st.global.u32 	[%rd3+1024], %r3;
$L__BB2_6:
	ret;

}
	// .globl	_ZN3cub18CUB_300001_SM_10006detail8for_each13static_kernelINS2_12policy_hub_t12policy_500_tElN6thrust24THRUST_300001_SM_1000_NS8cuda_cub6__fill7functorINS7_6detail15normal_iteratorINS7_10device_ptrIiEEEEiEEEEvT0_T1_
.visible .entry _ZN3cub18CUB_300001_SM_10006detail8for_each13static_kernelINS2_12policy_hub_t12policy_500_tElN6thrust24THRUST_300001_SM_1000_NS8cuda_cub6__fill7functorINS7_6detail15normal_iteratorINS7_10device_ptrIiEEEEiEEEEvT0_T1_(
	.param .u64 _ZN3cub18CUB_300001_SM_10006detail8for_each13static_kernelINS2_12policy_hub_t12policy_500_tElN6thrust24THRUST_300001_SM_1000_NS8cuda_cub6__fill7functorINS7_6detail15normal_iteratorINS7_10device_ptrIiEEEEiEEEEvT0_T1__param_0,
	.param .align 8 .b8 _ZN3cub18CUB_300001_SM_10006detail8for_each13static_kernelINS2_12policy_hub_t12policy_500_tElN6thrust24THRUST_300001_SM_1000_NS8cuda_cub6__fill7functorINS7_6detail15normal_iteratorINS7_10device_ptrIiEEEEiEEEEvT0_T1__param_1[16]
)
.maxntid 256
{
	.reg .pred 	%p<4>;
	.reg .b16 	%rs<5>;
	.reg .b32 	%r<12>;
	.reg .b64 	%rd<17>;

	ld.param.u32 	%r3, [_ZN3cub18CUB_300001_SM_10006detail8for_each13static_kernelINS2_12policy_hub_t12policy_500_tElN6thrust24THRUST_300001_SM_1000_NS8cuda_cub6__fill7functorINS7_6detail15normal_iteratorINS7_10device_ptrIiEEEEiEEEEvT0_T1__param_1+8];
	ld.param.u64 	%rd5, [_ZN3cub18CUB_300001_SM_10006detail8for_each13static_kernelINS2_12policy_hub_t12policy_500_tElN6thrust24THRUST_300001_SM_1000_NS8cuda_cub6__fill7functorINS7_6detail15normal_iteratorINS7_10device_ptrIiEEEEiEEEEvT0_T1__param_1];
	ld.param.u64 	%rd6, [_ZN3cub18CUB_300001_SM_10006detail8for_each13static_kernelINS2_12policy_hub_t12policy_500_tElN6thrust24THRUST_300001_SM_1000_NS8cuda_cub6__fill7functorINS7_6detail15normal_iteratorINS7_10device_ptrIiEEEEiEEEEvT0_T1__param_0];
	mov.u32 	%r9, %ctaid.x;
	mul.wide.u32 	%rd1, %r9, 512;
	sub.s64 	%rd2, %rd6, %rd1;
	setp.lt.s64 	%p1, %rd2, 512;
	@%p1 bra 	$L__BB3_2;
	mov.u32 	%r11, %tid.x;
	cvta.to.global.u64 	%rd12, %rd5;
	cvt.u64.u32 	%rd13, %r11;
	add.s64 	%rd14, %rd1, %rd13;
	shl.b64 	%rd15, %rd14, 2;
	add.s64 	%rd16, %rd12, %rd15;
	st.global.u32 	[%rd16], %r3;
	st.global.u32 	[%rd16+1024], %r3;
	bra.uni 	$L__BB3_6;
$L__BB3_2:
	cvta.to.global.u64 	%rd7, %rd5;
	mov.u32 	%r2, %tid.x;
	cvt.s64.s32 	%rd3, %rd2;
	cvt.u64.u32 	%rd8, %r2;
	setp.le.s64 	%p2, %rd3, %rd8;
	add.s64 	%rd9, %rd1, %rd8;
	shl.b64 	%rd10, %rd9, 2;
	add.s64 	%rd4, %rd7, %rd10;
	@%p2 bra 	$L__BB3_4;
	st.global.u32 	[%rd4], %r3;
$L__BB3_4:
	add.s32 	%r10, %r2, 256;
	cvt.u64.u32 	%rd11, %r10;
	setp.le.s64 	%p3, %rd3, %rd11;
	@%p3 bra 	$L__BB3_6;
	st.global.u32 	[%rd4+1024], %r3;
$L__BB3_6:
	ret;

}
	// .globl	_ZN3cub18CUB_300001_SM_10006detail8for_each13static_kernelINS2_12policy_hub_t12policy_500_tEmN6thrust24THRUST_300001_SM_1000_NS8cuda_cub20__uninitialized_fill7functorINS7_10device_ptrIfEEfEEEEvT0_T1_
.visible .entry _ZN3cub18CUB_300001_SM_10006detail8for_each13static_kernelINS2_12policy_hub_t12policy_500_tEmN6thrust24THRUST_300001_SM_1000_NS8cuda_cub20__uninitialized_fill7functorINS7_10device_ptrIfEEfEEEEvT0_T1_(
	.param .u64 _ZN3cub18CUB_300001_SM_10006detail8for_each13static_kernelINS2_12policy_hub_t12policy_500_tEmN6thrust24THRUST_300001_SM_1000_NS8cuda_cub20__uninitialized_fill7functorINS7_10device_ptrIfEEfEEEEvT0_T1__param_0,
	.param .align 8 .b8 _ZN3cub18CUB_300001_SM_10006detail8for_each13static_kernelINS2_12policy_hub_t12policy_500_tEmN6thrust24THRUST_300001_SM_1000_NS8cuda_cub20__uninitialized_fill7functorINS7_10device_ptrIfEEfEEEEvT0_T1__param_1[16]
)
.maxntid 256
{
	.reg .pred 	%p<4>;
	.reg .b16 	%rs<5>;
	.reg .b32 	%r<10>;
	.reg .b32 	%f<3>;
	.reg .b64 	%rd<16>;

	ld.param.f32 	%f2, [_ZN3cub18CUB_300001_SM_10006detail8for_each13static_kernelINS2_12policy_hub_t12policy_500_tEmN6thrust24THRUST_300001_SM_1000_NS8cuda_cub20__uninitialized_fill7functorINS7_10device_ptrIfEEfEEEEvT0_T1__param_1+8];
	ld.param.u64 	%rd4, [_ZN3cub18CUB_300001_SM_10006detail8for_each13static_kernelINS2_12policy_hub_t12policy_500_tEmN6thrust24THRUST_300001_SM_1000_NS8cuda_cub20__uninitialized_fill7functorINS7_10device_ptrIfEEfEEEEvT0_T1__param_1];
	ld.param.u64 	%rd5, [_ZN3cub18CUB_300001_SM_10006detail8for_each13static_kernelINS2_12policy_hub_t12policy_500_tEmN6thrust24THRUST_300001_SM_1000_NS8cuda_cub20__uninitialized_fill7functorINS7_10device_ptrIfEEfEEEEvT0_T1__param_0];
	mov.u32 	%r7, %ctaid.x;
	mul.wide.u32 	%rd1, %r7, 512;
	sub.s64 	%rd2, %rd5, %rd1;
	setp.lt.u64 	%p1, %rd2, 512;
	@%p1 bra 	$L__BB4_2;
	mov.u32 	%r9, %tid.x;
	cvta.to.global.u64 	%rd11, %rd4;
	cvt.u64.u32 	%rd12, %r9;
	add.s64 	%rd13, %rd1, %rd12;
	shl.b64 	%rd14, %rd13, 2;
	add.s64 	%rd15, %rd11, %rd14;
	st.global.f32 	[%rd15], %f2;
	st.global.f32 	[%rd15+1024], %f2;
	bra.uni 	$L__BB4_6;
$L__BB4_2:
	cvta.to.global.u64 	%rd6, %rd4;
	mov.u32 	%r1, %tid.x;
	cvt.u64.u32 	%rd7, %r1;
	setp.le.u64 	%p2, %rd2, %rd7;
	add.s64 	%rd8, %rd1, %rd7;
	shl.b64 	%rd9, %rd8, 2;
	add.s64 	%rd3, %rd6, %rd9;
	@%p2 bra 	$L__BB4_4;
	st.global.f32 	[%rd3], %f2;
$L__BB4_4:
	add.s32 	%r8, %r1, 256;
	cvt.u64.u32 	%rd10, %r8;
	setp.le.u64 	%p3, %rd2, %rd10;
	@%p3 bra 	$L__BB4_6;
	st.global.f32 	[%rd3+1024], %f2;
$L__BB4_6:
	ret;

}
	// .globl	_ZN3cub18CUB_300001_SM_10006detail9transform16transform_kernelINS2_10policy_hubILb1EN4cuda3std3__45tupleIJN6thrust24THRUST_300001_SM_1000_NS6detail15normal_iteratorINSA_10device_ptrIfEEEEEEEE10policy1000Ei5saxpiSF_JPfEEEvT0_iT1_T2_DpNS2_10kernel_argIT3_EE
.visible .entry _ZN3cub18CUB_300001_SM_10006detail9transform16transform_kernelINS2_10policy_hubILb1EN4cuda3std3__45tupleIJN6thrust24THRUST_300001_SM_1000_NS6detail15normal_iteratorINSA_10device_ptrIfEEEEEEEE10policy1000Ei5saxpiSF_JPfEEEvT0_iT1_T2_DpNS2_10kernel_argIT3_EE(
	.param .u32 _ZN3cub18CUB_300001_SM_10006detail9transform16transform_kernelINS2_10policy_hubILb1EN4cuda3std3__45tupleIJN6thrust24THRUST_300001_SM_1000_NS6detail15normal_iteratorINSA_10device_ptrIfEEEEEEEE10policy1000Ei5saxpiSF_JPfEEEvT0_iT1_T2_DpNS2_10kernel_argIT3_EE_param_0,
	.param .u32 _ZN3cub18CUB_300001_SM_10006detail9transform16transform_kernelINS2_10policy_hubILb1EN4cuda3std3__45tupleIJN6thrust24THRUST_300001_SM_1000_NS6detail15normal_iteratorINSA_10device_ptrIfEEEEEEEE10policy1000Ei5saxpiSF_JPfEEEvT0_iT1_T2_DpNS2_10kernel_argIT3_EE_param_1,
	.param .align 4 .b8 _ZN3cub18CUB_300001_SM_10006detail9transform16transform_kernelINS2_10policy_hubILb1EN4cuda3std3__45tupleIJN6thrust24THRUST_300001_SM_1000_NS6detail15normal_iteratorINSA_10device_ptrIfEEEEEEEE10policy1000Ei5saxpiSF_JPfEEEvT0_iT1_T2_DpNS2_10kernel_argIT3_EE_param_2[8],
	.param .align 8 .b8 _ZN3cub18CUB_300001_SM_10006detail9transform16transform_kernelINS2_10policy_hubILb1EN4cuda3std3__45tupleIJN6thrust24THRUST_300001_SM_1000_NS6detail15normal_iteratorINSA_10device_ptrIfEEEEEEEE10policy1000Ei5saxpiSF_JPfEEEvT0_iT1_T2_DpNS2_10kernel_argIT3_EE_param_3[8],
	.param .align 8 .b8 _ZN3cub18CUB_300001_SM_10006detail9transform16transform_kernelINS2_10policy_hubILb1EN4cuda3std3__45tupleIJN6thrust24THRUST_300001_SM_1000_NS6detail15normal_iteratorINSA_10device_ptrIfEEEEEEEE10policy1000Ei5saxpiSF_JPfEEEvT0_iT1_T2_DpNS2_10kernel_argIT3_EE_param_4[16]
)
.maxntid 128
{
	.reg .pred 	%p<37>;
	.reg .b32 	%r<84>;
	.reg .b32 	%f<91>;
	.reg .b64 	%rd<65>;

	ld.param.f32 	%f1, [_ZN3cub18CUB_300001_SM_10006detail9transform16transform_kernelINS2_10policy_hubILb1EN4cuda3std3__45tupleIJN6thrust24THRUST_300001_SM_1000_NS6detail15normal_iteratorINSA_10device_ptrIfEEEEEEEE10policy1000Ei5saxpiSF_JPfEEEvT0_iT1_T2_DpNS2_10kernel_argIT3_EE_param_2];
	ld.param.f32 	%f2, [_ZN3cub18CUB_300001_SM_10006detail9transform16transform_kernelINS2_10policy_hubILb1EN4cuda3std3__45tupleIJN6thrust24THRUST_300001_SM_1000_NS6detail15normal_iteratorINSA_10device_ptrIfEEEEEEEE10policy1000Ei5saxpiSF_JPfEEEvT0_iT1_T2_DpNS2_10kernel_argIT3_EE_param_2+4];
	ld.param.u32 	%r50, [_ZN3cub18CUB_300001_SM_10006detail9transform16transform_kernelINS2_10policy_hubILb1EN4cuda3std3__45tupleIJN6thrust24THRUST_300001_SM_1000_NS6detail15normal_iteratorINSA_10device_ptrIfEEEEEEEE10policy1000Ei5saxpiSF_JPfEEEvT0_iT1_T2_DpNS2_10kernel_argIT3_EE_param_0];
	ld.param.u64 	%rd15, [_ZN3cub18CUB_300001_SM_10006detail9transform16transform_kernelINS2_10policy_hubILb1EN4cuda3std3__45tupleIJN6thrust24THRUST_300001_SM_1000_NS6detail15normal_iteratorINSA_10device_ptrIfEEEEEEEE10policy1000Ei5saxpiSF_JPfEEEvT0_iT1_T2_DpNS2_10kernel_argIT3_EE_param_4];
	ld.param.u64 	%rd16, [_ZN3cub18CUB_300001_SM_10006detail9transform16transform_kernelINS2_10policy_hubILb1EN4cuda3std3__45tupleIJN6thrust24THRUST_300001_SM_1000_NS6detail15normal_iteratorINSA_10device_ptrIfEEEEEEEE10policy1000Ei5saxpiSF_JPfEEEvT0_iT1_T2_DpNS2_10kernel_argIT3_EE_param_3];
	ld.param.u32 	%r49, [_ZN3cub18CUB_300001_SM_10006detail9transform16transform_kernelINS2_10policy_hubILb1EN4cuda3std3__45tupleIJN6thrust24THRUST_300001_SM_1000_NS6detail15normal_iteratorINSA_10device_ptrIfEEEEEEEE10policy1000Ei5saxpiSF_JPfEEEvT0_iT1_T2_DpNS2_10kernel_argIT3_EE_param_1];
	cvta.to.global.u64 	%rd1, %rd16;
	cvta.to.global.u64 	%rd2, %rd15;
	shl.b32 	%r1, %r49, 7;
	mov.u32 	%r51, %ctaid.x;
	mul.lo.s32 	%r2, %r1, %r51;
	sub.s32 	%r3, %r50, %r2;
	min.s32 	%r4, %r1, %r3;
	shl.b32 	%r5, %r4, 2;
	mov.u32 	%r6, %tid.x;
	shl.b32 	%r72, %r6, 7;
	setp.ge.s32 	%p1, %r72, %r5;
	@%p1 bra 	$L__BB5_3;
	mul.wide.u32 	%rd17, %r6, 128;
	add.s64 	%rd18, %rd2, %rd17;
	mul.wide.s32 	%rd19, %r2, 4;
	add.s64 	%rd63, %rd18, %rd19;
$L__BB5_2:
	.pragma "nounroll";
	// begin inline asm
	prefetch.global.L2 [%rd63];
	// end inline asm
	add.s32 	%r72, %r72, 16384;
	add.s64 	%rd63, %rd63, 16384;
	setp.lt.s32 	%p2, %r72, %r5;
	@%p2 bra 	$L__BB5_2;
$L__BB5_3:
	mul.wide.s32 	%rd21, %r2, 4;
	add.s64 	%rd6, %rd2, %rd21;
	add.s64 	%rd7, %rd1, %rd21;
	setp.gt.s32 	%p3, %r1, %r3;
	@%p3 bra 	$L__BB5_17;
	setp.lt.s32 	%p4, %r49, 1;
	@%p4 bra 	$L__BB5_58;
	and.b32  	%r10, %r49, 15;
	setp.lt.u32 	%p5, %r49, 16;
	mov.b32 	%r79, 0;
	@%p5 bra 	$L__BB5_8;
	and.b32  	%r79, %r49, 2147483632;
	neg.s32 	%r74, %r79;
	add.s32 	%r73, %r6, 1152;
	mul.wide.u32 	%rd64, %r6, 4;
$L__BB5_7:
	.pragma "nounroll";
	mul.wide.s32 	%rd22, %r73, 4;
	add.s64 	%rd23, %rd22, 1536;
	add.s64 	%rd24, %rd6, %rd64;
	ld.global.f32 	%f3, [%rd24];
	fma.rn.f32 	%f4, %f1, %f3, %f2;
	add.s64 	%rd25, %rd7, %rd64;
	st.global.f32 	[%rd25], %f4;
	ld.global.f32 	%f5, [%rd24+512];
	fma.rn.f32 	%f6, %f1, %f5, %f2;
	st.global.f32 	[%rd25+512], %f6;
	ld.global.f32 	%f7, [%rd24+1024];
	fma.rn.f32 	%f8, %f1, %f7, %f2;
	st.global.f32 	[%rd25+1024], %f8;
	ld.global.f32 	%f9, [%rd24+1536];
	fma.rn.f32 	%f10, %f1, %f9, %f2;
	st.global.f32 	[%rd25+1536], %f10;
	ld.global.f32 	%f11, [%rd24+2048];
	fma.rn.f32 	%f12, %f1, %f11, %f2;
	st.global.f32 	[%rd25+2048], %f12;
	ld.global.f32 	%f13, [%rd24+2560];
	fma.rn.f32 	%f14, %f1, %f13, %f2;
	st.global.f32 	[%rd25+2560], %f14;
	ld.global.f32 	%f15, [%rd24+3072];
	fma.rn.f32 	%f16, %f1, %f15, %f2;
	st.global.f32 	[%rd25+3072], %f16;
	ld.global.f32 	%f17, [%rd24+3584];
	fma.rn.f32 	%f18, %f1, %f17, %f2;
	st.global.f32 	[%rd25+3584], %f18;
	ld.global.f32 	%f19, [%rd24+4096];
	fma.rn.f32 	%f20, %f1, %f19, %f2;
	st.global.f32 	[%rd25+4096], %f20;
	add.s64 	%rd26, %rd6, %rd23;
	ld.global.f32 	%f21, [%rd26+-1536];
	fma.rn.f32 	%f22, %f1, %f21, %f2;
	add.s64 	%rd27, %rd7, %rd23;
	st.global.f32 	[%rd27+-1536], %f22;
	ld.global.f32 	%f23, [%rd26+-1024];
	fma.rn.f32 	%f24, %f1, %f23, %f2;
	st.global.f32 	[%rd27+-1024], %f24;
	ld.global.f32 	%f25, [%rd26+-512];
	fma.rn.f32 	%f26, %f1, %f25, %f2;
	st.global.f32 	[%rd27+-512], %f26;
	ld.global.f32 	%f27, [%rd26];
	fma.rn.f32 	%f28, %f1, %f27, %f2;
	st.global.f32 	[%rd27], %f28;
	ld.global.f32 	%f29, [%rd26+512];
	fma.rn.f32 	%f30, %f1, %f29, %f2;
	st.global.f32 	[%rd27+512], %f30;
	ld.global.f32 	%f31, [%rd26+1024];
	fma.rn.f32 	%f32, %f1, %f31, %f2;
	st.global.f32 	[%rd27+1024], %f32;
	ld.global.f32 	%f33, [%rd26+1536];
	fma.rn.f32 	%f34, %f1, %f33, %f2;
	st.global.f32 	[%rd27+1536], %f34;
	add.s32 	%r74, %r74, 16;
	add.s32 	%r73, %r73, 2048;
	add.s64 	%rd64, %rd64, 8192;
	setp.eq.s32 	%p6, %r74, 0;
	@%p6 bra 	$L__BB5_8;
	bra.uni 	$L__BB5_7;
$L__BB5_8:
	setp.eq.s32 	%p7, %r10, 0;
	@%p7 bra 	$L__BB5_58;
	and.b32  	%r37, %r49, 7;
	setp.lt.u32 	%p8, %r10, 8;
	@%p8 bra 	$L__BB5_11;
	shl.b32 	%r53, %r79, 7;
	add.s32 	%r54, %r53, %r6;
	mul.wide.s32 	%rd28, %r54, 4;
	add.s64 	%rd29, %rd6, %rd28;
	ld.global.f32 	%f35, [%rd29];
	fma.rn.f32 	%f36, %f1, %f35, %f2;
	add.s64 	%rd30, %rd7, %rd28;
	st.global.f32 	[%rd30], %f36;
	ld.global.f32 	%f37, [%rd29+512];
	fma.rn.f32 	%f38, %f1, %f37, %f2;
	st.global.f32 	[%rd30+512], %f38;
	ld.global.f32 	%f39, [%rd29+1024];
	fma.rn.f32 	%f40, %f1, %f39, %f2;
	st.global.f32 	[%rd30+1024], %f40;
	ld.global.f32 	%f41, [%rd29+1536];
	fma.rn.f32 	%f42, %f1, %f41, %f2;
	st.global.f32 	[%rd30+1536], %f42;
	ld.global.f32 	%f43, [%rd29+2048];
	fma.rn.f32 	%f44, %f1, %f43, %f2;
	st.global.f32 	[%rd30+2048], %f44;
	ld.global.f32 	%f45, [%rd29+2560];
	fma.rn.f32 	%f46, %f1, %f45, %f2;
	st.global.f32 	[%rd30+2560], %f46;
	ld.global.f32 	%f47, [%rd29+3072];
	fma.rn.f32 	%f48, %f1, %f47, %f2;
	st.global.f32 	[%rd30+3072], %f48;
	ld.global.f32 	%f49, [%rd29+3584];
	fma.rn.f32 	%f50, %f1, %f49, %f2;
	st.global.f32 	[%rd30+3584], %f50;
	add.s32 	%r79, %r79, 8;
$L__BB5_11:
	setp.eq.s32 	%p9, %r37, 0;
	@%p9 bra 	$L__BB5_58;
	and.b32  	%r40, %r49, 3;
	setp.lt.u32 	%p10, %r37, 4;
	@%p10 bra 	$L__BB5_14;
	shl.b32 	%r55, %r79, 7;
	add.s32 	%r56, %r55, %r6;
	mul.wide.s32 	%rd31, %r56, 4;
	add.s64 	%rd32, %rd6, %rd31;
	ld.global.f32 	%f51, [%rd32];
	fma.rn.f32 	%f52, %f1, %f51, %f2;
	add.s64 	%rd33, %rd7, %rd31;
	st.global.f32 	[%rd33], %f52;
	ld.global.f32 	%f53, [%rd32+512];
	fma.rn.f32 	%f54, %f1, %f53, %f2;
	st.global.f32 	[%rd33+512], %f54;
	ld.global.f32 	%f55, [%rd32+1024];
	fma.rn.f32 	%f56, %f1, %f55, %f2;
	st.global.f32 	[%rd33+1024], %f56;
	ld.global.f32 	%f57, [%rd32+1536];
	fma.rn.f32 	%f58, %f1, %f57, %f2;
	st.global.f32 	[%rd33+1536], %f58;
	add.s32 	%r79, %r79, 4;
$L__BB5_14:
	setp.eq.s32 	%p11, %r40, 0;
	@%p11 bra 	$L__BB5_58;
	shl.b32 	%r57, %r79, 7;
	add.s32 	%r83, %r6, %r57;
	neg.s32 	%r82, %r40;
$L__BB5_16:
	.pragma "nounroll";
	mul.wide.s32 	%rd35, %r83, 4;
	add.s64 	%rd36, %rd7, %rd35;
	add.s64 	%rd37, %rd6, %rd35;
	ld.global.f32 	%f59, [%rd37];
	fma.rn.f32 	%f60, %f1, %f59, %f2;
	st.global.f32 	[%rd36], %f60;
	add.s32 	%r83, %r83, 128;
	add.s32 	%r82, %r82, 1;
	setp.ne.s32 	%p12, %r82, 0;
	@%p12 bra 	$L__BB5_16;
	bra.uni 	$L__BB5_58;
$L__BB5_17:
	setp.lt.s32 	%p13, %r49, 1;
	@%p13 bra 	$L__BB5_58;
	and.b32  	%r14, %r49, 7;
	setp.lt.u32 	%p14, %r49, 8;
	mov.b32 	%r76, 0;
	@%p14 bra 	$L__BB5_37;
	and.b32  	%r76, %r49, 2147483640;
	mov.b32 	%r75, 0;
$L__BB5_20:
	.pragma "nounroll";
	shl.b32 	%r60, %r75, 7;
	add.s32 	%r21, %r60, %r6;
	setp.ge.s32 	%p15, %r21, %r4;
	@%p15 bra 	$L__BB5_22;
	mul.wide.u32 	%rd38, %r21, 4;
	add.s64 	%rd39, %rd6, %rd38;
	ld.global.f32 	%f61, [%rd39];
	fma.rn.f32 	%f62, %f1, %f61, %f2;
	add.s64 	%rd40, %rd7, %rd38;
	st.global.f32 	[%rd40], %f62;
$L__BB5_22:
	add.s32 	%r61, %r21, 128;
	setp.ge.s32 	%p16, %r61, %r4;
	mul.wide.s32 	%rd41, %r61, 4;
	add.s64 	%rd11, %rd6, %rd41;
	add.s64 	%rd12, %rd7, %rd41;
	@%p16 bra 	$L__BB5_24;
	ld.global.f32 	%f63, [%rd11];
	fma.rn.f32 	%f64, %f1, %f63, %f2;
	st.global.f32 	[%rd12], %f64;
$L__BB5_24:
	add.s32 	%r62, %r21, 256;
	setp.ge.s32 	%p17, %r62, %r4;
	@%p17 bra 	$L__BB5_26;
	ld.global.f32 	%f65, [%rd11+512];
	fma.rn.f32 	%f66, %f1, %f65, %f2;
	st.global.f32 	[%rd12+512], %f66;
$L__BB5_26:
	add.s32 	%r63, %r21, 384;
	setp.ge.s32 	%p18, %r63, %r4;
	@%p18 bra 	$L__BB5_28;
	ld.global.f32 	%f67, [%rd11+1024];
	fma.rn.f32 	%f68, %f1, %f67, %f2;
	st.global.f32 	[%rd12+1024], %f68;
$L__BB5_28:
	add.s32 	%r64, %r21, 512;
	setp.ge.s32 	%p19, %r64, %r4;
	@%p19 bra 	$L__BB5_30;
	ld.global.f32 	%f69, [%rd11+1536];
	fma.rn.f32 	%f70, %f1, %f69, %f2;
	st.global.f32 	[%rd12+1536], %f70;
$L__BB5_30:
	add.s32 	%r65, %r21, 640;
	setp.ge.s32 	%p20, %r65, %r4;
	@%p20 bra 	$L__BB5_32;
	ld.global.f32 	%f71, [%rd11+2048];
	fma.rn.f32 	%f72, %f1, %f71, %f2;
	st.global.f32 	[%rd12+2048], %f72;
$L__BB5_32:
	add.s32 	%r66, %r21, 768;
	setp.ge.s32 	%p21, %r66, %r4;
	@%p21 bra 	$L__BB5_34;
	ld.global.f32 	%f73, [%rd11+2560];
	fma.rn.f32 	%f74, %f1, %f73, %f2;
	st.global.f32 	[%rd12+2560], %f74;
$L__BB5_34:
	add.s32 	%r67, %r21, 896;
	setp.ge.s32 	%p22, %r67, %r4;
	@%p22 bra 	$L__BB5_36;
	ld.global.f32 	%f75, [%rd11+3072];
	fma.rn.f32 	%f76, %f1, %f75, %f2;
	st.global.f32 	[%rd12+3072], %f76;
$L__BB5_36:
	add.s32 	%r75, %r75, 8;
	setp.ne.s32 	%p23, %r75, %r76;
	@%p23 bra 	$L__BB5_20;
$L__BB5_37:
	setp.eq.s32 	%p24, %r14, 0;
	@%p24 bra 	$L__BB5_58;
	and.b32  	%r24, %r49, 3;
	setp.lt.u32 	%p25, %r14, 4;
	@%p25 bra 	$L__BB5_48;
	shl.b32 	%r68, %r76, 7;
	add.s32 	%r25, %r68, %r6;
	setp.ge.s32 	%p26, %r25, %r4;
	@%p26 bra 	$L__BB5_41;
	mul.wide.s32 	%rd42, %r25, 4;
	add.s64 	%rd43, %rd6, %rd42;
	ld.global.f32 	%f77, [%rd43];
	fma.rn.f32 	%f78, %f1, %f77, %f2;
	add.s64 	%rd44, %rd7, %rd42;
	st.global.f32 	[%rd44], %f78;
$L__BB5_41:
	add.s32 	%r26, %r25, 128;
	setp.ge.s32 	%p27, %r26, %r4;
	@%p27 bra 	$L__BB5_43;
	mul.wide.s32 	%rd45, %r26, 4;
	add.s64 	%rd46, %rd6, %rd45;
	ld.global.f32 	%f79, [%rd46];
	fma.rn.f32 	%f80, %f1, %f79, %f2;
	add.s64 	%rd47, %rd7, %rd45;
	st.global.f32 	[%rd47], %f80;
$L__BB5_43:
	add.s32 	%r27, %r25, 256;
	setp.ge.s32 	%p28, %r27, %r4;
	@%p28 bra 	$L__BB5_45;
	mul.wide.s32 	%rd48, %r27, 4;
	add.s64 	%rd49, %rd6, %rd48;
	ld.global.f32 	%f81, [%rd49];
	fma.rn.f32 	%f82, %f1, %f81, %f2;
	add.s64 	%rd50, %rd7, %rd48;
	st.global.f32 	[%rd50], %f82;
$L__BB5_45:
	add.s32 	%r28, %r25, 384;
	setp.ge.s32 	%p29, %r28, %r4;
	@%p29 bra 	$L__BB5_47;
	mul.wide.s32 	%rd51, %r28, 4;
	add.s64 	%rd52, %rd6, %rd51;
	ld.global.f32 	%f83, [%rd52];
	fma.rn.f32 	%f84, %f1, %f83, %f2;
	add.s64 	%rd53, %rd7, %rd51;
	st.global.f32 	[%rd53], %f84;
$L__BB5_47:
	add.s32 	%r76, %r76, 4;
$L__BB5_48:
	setp.eq.s32 	%p30, %r24, 0;
	@%p30 bra 	$L__BB5_58;
	setp.eq.s32 	%p31, %r24, 1;
	@%p31 bra 	$L__BB5_55;
	shl.b32 	%r69, %r76, 7;
	add.s32 	%r31, %r69, %r6;
	setp.ge.s32 	%p32, %r31, %r4;
	@%p32 bra 	$L__BB5_52;
	mul.wide.s32 	%rd54, %r31, 4;
	add.s64 	%rd55, %rd6, %rd54;
	ld.global.f32 	%f85, [%rd55];
	fma.rn.f32 	%f86, %f1, %f85, %f2;
	add.s64 	%rd56, %rd7, %rd54;
	st.global.f32 	[%rd56], %f86;
$L__BB5_52:
	add.s32 	%r32, %r31, 128;
	setp.ge.s32 	%p33, %r32, %r4;
	@%p33 bra 	$L__BB5_54;
	mul.wide.s32 	%rd57, %r32, 4;
	add.s64 	%rd58, %rd6, %rd57;
	ld.global.f32 	%f87, [%rd58];
	fma.rn.f32 	%f88, %f1, %f87, %f2;
	add.s64 	%rd59, %rd7, %rd57;
	st.global.f32 	[%rd59], %f88;
$L__BB5_54:
	add.s32 	%r76, %r76, 2;
$L__BB5_55:
	and.b32  	%r70, %r49, 1;
	setp.eq.b32 	%p34, %r70, 1;
	not.pred 	%p35, %p34;
	@%p35 bra 	$L__BB5_58;
	shl.b32 	%r71, %r76, 7;
	add.s32 	%r35, %r71, %r6;
	setp.ge.s32 	%p36, %r35, %r4;
	@%p36 bra 	$L__BB5_58;
	mul.wide.s32 	%rd60, %r35, 4;
	add.s64 	%rd61, %rd6, %rd60;
	ld.global.f32 	%f89, [%rd61];
	fma.rn.f32 	%f90, %f1, %f89, %f2;
	add.s64 	%rd62, %rd7, %rd60;
	st.global.f32 	[%rd62], %f90;
$L__BB5_58:
	ret;

}
	// .globl	_ZN3cub18CUB_300001_SM_10006detail9transform16transform_kernelINS2_10policy_hubILb1EN4cuda3std3__45tupleIJN6thrust24THRUST_300001_SM_1000_NS6detail15normal_iteratorINSA_10device_ptrIfEEEEEEEE10policy1000El5saxpiSF_JPfEEEvT0_iT1_T2_DpNS2_10kernel_argIT3_EE
.visible .entry _ZN3cub18CUB_300001_SM_10006detail9transform16transform_kernelINS2_10policy_hubILb1EN4cuda3std3__45tupleIJN6thrust24THRUST_300001_SM_1000_NS6detail15normal_iteratorINSA_10device_ptrIfEEEEEEEE10policy1000El5saxpiSF_JPfEEEvT0_iT1_T2_DpNS2_10kernel_argIT3_EE(
	.param .u64 _ZN3cub18CUB_300001_SM_10006detail9transform16transform_kernelINS2_10policy_hubILb1EN4cuda3std3__45tupleIJN6thrust24THRUST_300001_SM_1000_NS6detail15normal_iteratorINSA_10device_ptrIfEEEEEEEE10policy1000El5saxpiSF_JPfEEEvT0_iT1_T2_DpNS2_10kernel_argIT3_EE_param_0,
	.param .u32 _ZN3cub18CUB_300001_SM_10006detail9transform16transform_kernelINS2_10policy_hubILb1EN4cuda3std3__45tupleIJN6thrust24THRUST_300001_SM_1000_NS6detail15normal_iteratorINSA_10device_ptrIfEEEEEEEE10policy1000El5saxpiSF_JPfEEEvT0_iT1_T2_DpNS2_10kernel_argIT3_EE_param_1,
	.param .align 4 .b8 _ZN3cub18CUB_300001_SM_10006detail9transform16transform_kernelINS2_10policy_hubILb1EN4cuda3std3__45tupleIJN6thrust24THRUST_300001_SM_1000_NS6detail15normal_iteratorINSA_10device_ptrIfEEEEEEEE10policy1000El5saxpiSF_JPfEEEvT0_iT1_T2_DpNS2_10kernel_argIT3_EE_param_2[8],
	.param .align 8 .b8 _ZN3cub18CUB_300001_SM_10006detail9transform16transform_kernelINS2_10policy_hubILb1EN4cuda3std3__45tupleIJN6thrust24THRUST_300001_SM_1000_NS6detail15normal_iteratorINSA_10device_ptrIfEEEEEEEE10policy1000El5saxpiSF_JPfEEEvT0_iT1_T2_DpNS2_10kernel_argIT3_EE_param_3[8],
	.param .align 8 .b8 _ZN3cub18CUB_300001_SM_10006detail9transform16transform_kernelINS2_10policy_hubILb1EN4cuda3std3__45tupleIJN6thrust24THRUST_300001_SM_1000_NS6detail15normal_iteratorINSA_10device_ptrIfEEEEEEEE10policy1000El5saxpiSF_JPfEEEvT0_iT1_T2_DpNS2_10kernel_argIT3_EE_param_4[16]
)
.maxntid 128
{
	.reg .pred 	%p<37>;
	.reg .b32 	%r<81>;
	.reg .b32 	%f<91>;
	.reg .b64 	%rd<71>;

	ld.param.f32 	%f1, [_ZN3cub18CUB_300001_SM_10006detail9transform16transform_kernelINS2_10policy_hubILb1EN4cuda3std3__45tupleIJN6thrust24THRUST_300001_SM_1000_NS6detail15normal_iteratorINSA_10device_ptrIfEEEEEEEE10policy1000El5saxpiSF_JPfEEEvT0_iT1_T2_DpNS2_10kernel_argIT3_EE_param_2];
	ld.param.f32 	%f2, [_ZN3cub18CUB_300001_SM_10006detail9transform16transform_kernelINS2_10policy_hubILb1EN4cuda3std3__45tupleIJN6thrust24THRUST_300001_SM_1000_NS6detail15normal_iteratorINSA_10device_ptrIfEEEEEEEE10policy1000El5saxpiSF_JPfEEEvT0_iT1_T2_DpNS2_10kernel_argIT3_EE_param_2+4];
	ld.param.u64 	%rd16, [_ZN3cub18CUB_300001_SM_10006detail9transform16transform_kernelINS2_10policy_hubILb1EN4cuda3std3__45tupleIJN6thrust24THRUST_300001_SM_1000_NS6detail15normal_iteratorINSA_10device_ptrIfEEEEEEEE10policy1000El5saxpiSF_JPfEEEvT0_iT1_T2_DpNS2_10kernel_argIT3_EE_param_0];
	ld.param.u64 	%rd17, [_ZN3cub18CUB_300001_SM_10006detail9transform16transform_kernelINS2_10policy_hubILb1EN4cuda3std3__45tupleIJN6thrust24THRUST_300001_SM_1000_NS6detail15normal_iteratorINSA_10device_ptrIfEEEEEEEE10policy1000El5saxpiSF_JPfEEEvT0_iT1_T2_DpNS2_10kernel_argIT3_EE_param_4];
	ld.param.u64 	%rd18, [_ZN3cub18CUB_300001_SM_10006detail9transform16transform_kernelINS2_10policy_hubILb1EN4cuda3std3__45tupleIJN6thrust24THRUST_300001_SM_1000_NS6detail15normal_iteratorINSA_10device_ptrIfEEEEEEEE10policy1000El5saxpiSF_JPfEEEvT0_iT1_T2_DpNS2_10kernel_argIT3_EE_param_3];
	ld.param.u32 	%r47, [_ZN3cub18CUB_300001_SM_10006detail9transform16transform_kernelINS2_10policy_hubILb1EN4cuda3std3__45tupleIJN6thrust24THRUST_300001_SM_1000_NS6detail15normal_iteratorINSA_10device_ptrIfEEEEEEEE10policy1000El5saxpiSF_JPfEEEvT0_iT1_T2_DpNS2_10kernel_argIT3_EE_param_1];
	cvta.to.global.u64 	%rd1, %rd18;
	cvta.to.global.u64 	%rd2, %rd17;
	shl.b32 	%r1, %r47, 7;
	mov.u32 	%r48, %ctaid.x;
	cvt.u64.u32 	%rd19, %r48;
	cvt.s64.s32 	%rd20, %r1;
	mul.lo.s64 	%rd3, %rd20, %rd19;
	sub.s64 	%rd21, %rd16, %rd3;
	min.s64 	%rd22, %rd21, %rd20;
	cvt.u32.u64 	%r2, %rd22;
	shl.b32 	%r3, %r2, 2;
	mov.u32 	%r4, %tid.x;
	shl.b32 	%r69, %r4, 7;
	setp.ge.s32 	%p1, %r69, %r3;
	@%p1 bra 	$L__BB6_3;
	shl.b64 	%rd23, %rd3, 2;
	add.s64 	%rd24, %rd2, %rd23;
	mul.wide.u32 	%rd25, %r4, 128;
	add.s64 	%rd69, %rd24, %rd25;
$L__BB6_2:
	.pragma "nounroll";
	// begin inline asm
	prefetch.global.L2 [%rd69];
	// end inline asm
	add.s32 	%r69, %r69, 16384;
	add.s64 	%rd69, %rd69, 16384;
	setp.lt.s32 	%p2, %r69, %r3;
	@%p2 bra 	$L__BB6_2;
$L__BB6_3:
	shl.b64 	%rd27, %rd3, 2;
	add.s64 	%rd7, %rd2, %rd27;
	add.s64 	%rd8, %rd1, %rd27;
	setp.eq.s32 	%p3, %r1, %r2;
	@%p3 bra 	$L__BB6_45;
	setp.lt.s32 	%p4, %r47, 1;
	@%p4 bra 	$L__BB6_58;
	and.b32  	%r8, %r47, 7;
	setp.lt.u32 	%p5, %r47, 8;
	mov.b32 	%r78, 0;
	@%p5 bra 	$L__BB6_24;
	and.b32  	%r78, %r47, 2147483640;
	mov.b32 	%r72, 0;
$L__BB6_7:
	.pragma "nounroll";
	shl.b32 	%r51, %r72, 7;
	add.s32 	%r19, %r51, %r4;
	setp.ge.s32 	%p6, %r19, %r2;
	@%p6 bra 	$L__BB6_9;
	mul.wide.u32 	%rd28, %r19, 4;
	add.s64 	%rd29, %rd7, %rd28;
	ld.global.f32 	%f3, [%rd29];
	fma.rn.f32 	%f4, %f1, %f3, %f2;
	add.s64 	%rd30, %rd8, %rd28;
	st.global.f32 	[%rd30], %f4;
$L__BB6_9:
	add.s32 	%r52, %r19, 128;
	setp.ge.s32 	%p7, %r52, %r2;
	mul.wide.s32 	%rd31, %r52, 4;
	add.s64 	%rd12, %rd7, %rd31;
	add.s64 	%rd13, %rd8, %rd31;
	@%p7 bra 	$L__BB6_11;
	ld.global.f32 	%f5, [%rd12];
	fma.rn.f32 	%f6, %f1, %f5, %f2;
	st.global.f32 	[%rd13], %f6;
$L__BB6_11:
	add.s32 	%r53, %r19, 256;
	setp.ge.s32 	%p8, %r53, %r2;
	@%p8 bra 	$L__BB6_13;
	ld.global.f32 	%f7, [%rd12+512];
	fma.rn.f32 	%f8, %f1, %f7, %f2;
	st.global.f32 	[%rd13+512], %f8;
$L__BB6_13:
	add.s32 	%r54, %r19, 384;
	setp.ge.s32 	%p9, %r54, %r2;
	@%p9 bra 	$L__BB6_15;
	ld.global.f32 	%f9, [%rd12+1024];
	fma.rn.f32 	%f10, %f1, %f9, %f2;
	st.global.f32 	[%rd13+1024], %f10;
$L__BB6_15:
	add.s32 	%r55, %r19, 512;
	setp.ge.s32 	%p10, %r55, %r2;
	@%p10 bra 	$L__BB6_17;
	ld.global.f32 	%f11, [%rd12+1536];
	fma.rn.f32 	%f12, %f1, %f11, %f2;
	st.global.f32 	[%rd13+1536], %f12;
$L__BB6_17:
	add.s32 	%r56, %r19, 640;
	setp.ge.s32 	%p11, %r56, %r2;
	@%p11 bra 	$L__BB6_19;
	ld.global.f32 	%f13, [%rd12+2048];
	fma.rn.f32 	%f14, %f1, %f13, %f2;
	st.global.f32 	[%rd13+2048], %f14;
$L__BB6_19:
	add.s32 	%r57, %r19, 768;
	setp.ge.s32 	%p12, %r57, %r2;
	@%p12 bra 	$L__BB6_21;
	ld.global.f32 	%f15, [%rd12+2560];
	fma.rn.f32 	%f16, %f1, %f15, %f2;
	st.global.f32 	[%rd13+2560], %f16;
$L__BB6_21:
	add.s32 	%r58, %r19, 896;
	setp.ge.s32 	%p13, %r58, %r2;
	@%p13 bra 	$L__BB6_23;
	ld.global.f32 	%f17, [%rd12+3072];
	fma.rn.f32 	%f18, %f1, %f17, %f2;
	st.global.f32 	[%rd13+3072], %f18;
$L__BB6_23:
	add.s32 	%r72, %r72, 8;
	setp.eq.s32 	%p14, %r72, %r78;
	@%p14 bra 	$L__BB6_24;
	bra.uni 	$L__BB6_7;
$L__BB6_24:
	setp.eq.s32 	%p15, %r8, 0;
	@%p15 bra 	$L__BB6_58;
	and.b32  	%r35, %r47, 3;
	setp.lt.u32 	%p16, %r8, 4;
	@%p16 bra 	$L__BB6_35;
	shl.b32 	%r59, %r78, 7;
	add.s32 	%r36, %r59, %r4;
	setp.ge.s32 	%p17, %r36, %r2;
	@%p17 bra 	$L__BB6_28;
	mul.wide.s32 	%rd32, %r36, 4;
	add.s64 	%rd33, %rd7, %rd32;
	ld.global.f32 	%f19, [%rd33];
	fma.rn.f32 	%f20, %f1, %f19, %f2;
	add.s64 	%rd34, %rd8, %rd32;
	st.global.f32 	[%rd34], %f20;
$L__BB6_28:
	add.s32 	%r37, %r36, 128;
	setp.ge.s32 	%p18, %r37, %r2;
	@%p18 bra 	$L__BB6_30;
	mul.wide.s32 	%rd35, %r37, 4;
	add.s64 	%rd36, %rd7, %rd35;
	ld.global.f32 	%f21, [%rd36];
	fma.rn.f32 	%f22, %f1, %f21, %f2;
	add.s64 	%rd37, %rd8, %rd35;
	st.global.f32 	[%rd37], %f22;
$L__BB6_30:
	add.s32 	%r38, %r36, 256;
	setp.ge.s32 	%p19, %r38, %r2;
	@%p19 bra 	$L__BB6_32;
	mul.wide.s32 	%rd38, %r38, 4;
	add.s64 	%rd39, %rd7, %rd38;
	ld.global.f32 	%f23, [%rd39];
	fma.rn.f32 	%f24, %f1, %f23, %f2;
	add.s64 	%rd40, %rd8, %rd38;
	st.global.f32 	[%rd40], %f24;
$L__BB6_32:
	add.s32 	%r39, %r36, 384;
	setp.ge.s32 	%p20, %r39, %r2;
	@%p20 bra 	$L__BB6_34;
	mul.wide.s32 	%rd41, %r39, 4;
	add.s64 	%rd42, %rd7, %rd41;
	ld.global.f32 	%f25, [%rd42];
	fma.rn.f32 	%f26, %f1, %f25, %f2;
	add.s64 	%rd43, %rd8, %rd41;
	st.global.f32 	[%rd43], %f26;
$L__BB6_34:
	add.s32 	%r78, %r78, 4;
$L__BB6_35:
	setp.eq.s32 	%p21, %r35, 0;
	@%p21 bra 	$L__BB6_58;
	setp.eq.s32 	%p22, %r35, 1;
	@%p22 bra 	$L__BB6_42;
	shl.b32 	%r60, %r78, 7;
	add.s32 	%r42, %r60, %r4;
	setp.ge.s32 	%p23, %r42, %r2;
	@%p23 bra 	$L__BB6_39;
	mul.wide.s32 	%rd44, %r42, 4;
	add.s64 	%rd45, %rd7, %rd44;
	ld.global.f32 	%f27, [%rd45];
	fma.rn.f32 	%f28, %f1, %f27, %f2;
	add.s64 	%rd46, %rd8, %rd44;
	st.global.f32 	[%rd46], %f28;
$L__BB6_39:
	add.s32 	%r43, %r42, 128;
	setp.ge.s32 	%p24, %r43, %r2;
	@%p24 bra 	$L__BB6_41;
	mul.wide.s32 	%rd47, %r43, 4;
	add.s64 	%rd48, %rd7, %rd47;
	ld.global.f32 	%f29, [%rd48];
	fma.rn.f32 	%f30, %f1, %f29, %f2;
	add.s64 	%rd49, %rd8, %rd47;
	st.global.f32 	[%rd49], %f30;
$L__BB6_41:
	add.s32 	%r78, %r78, 2;
$L__BB6_42:
	and.b32  	%r61, %r47, 1;
	setp.eq.b32 	%p25, %r61, 1;
	not.pred 	%p26, %p25;
	@%p26 bra 	$L__BB6_58;
	shl.b32 	%r62, %r78, 7;
	add.s32 	%r46, %r62, %r4;
	setp.ge.s32 	%p27, %r46, %r2;
	@%p27 bra 	$L__BB6_58;
	mul.wide.s32 	%rd50, %r46, 4;
	add.s64 	%rd51, %rd7, %rd50;
	ld.global.f32 	%f31, [%rd51];
	fma.rn.f32 	%f32, %f1, %f31, %f2;
	add.s64 	%rd52, %rd8, %rd50;
	st.global.f32 	[%rd52], %f32;
	bra.uni 	$L__BB6_58;
$L__BB6_45:
	setp.lt.s32 	%p28, %r47, 1;
	@%p28 bra 	$L__BB6_58;
	and.b32  	%r10, %r47, 15;
	setp.lt.u32 	%p29, %r47, 16;
	mov.b32 	%r74, 0;
	@%p29 bra 	$L__BB6_49;
	and.b32  	%r74, %r47, 2147483632;
	neg.s32 	%r71, %r74;
	add.s32 	%r70, %r4, 1152;
	mul.wide.u32 	%rd70, %r4, 4;
$L__BB6_48:
	.pragma "nounroll";
	mul.wide.s32 	%rd53, %r70, 4;
	add.s64 	%rd54, %rd53, 1536;
	add.s64 	%rd55, %rd7, %rd70;
	ld.global.f32 	%f33, [%rd55];
	fma.rn.f32 	%f34, %f1, %f33, %f2;
	add.s64 	%rd56, %rd8, %rd70;
	st.global.f32 	[%rd56], %f34;
	ld.global.f32 	%f35, [%rd55+512];
	fma.rn.f32 	%f36, %f1, %f35, %f2;
	st.global.f32 	[%rd56+512], %f36;
	ld.global.f32 	%f37, [%rd55+1024];
	fma.rn.f32 	%f38, %f1, %f37, %f2;
	st.global.f32 	[%rd56+1024], %f38;
	ld.global.f32 	%f39, [%rd55+1536];
	fma.rn.f32 	%f40, %f1, %f39, %f2;
	st.global.f32 	[%rd56+1536], %f40;
	ld.global.f32 	%f41, [%rd55+2048];
	fma.rn.f32 	%f42, %f1, %f41, %f2;
	st.global.f32 	[%rd56+2048], %f42;
	ld.global.f32 	%f43, [%rd55+2560];
	fma.rn.f32 	%f44, %f1, %f43, %f2;
	st.global.f32 	[%rd56+2560], %f44;
	ld.global.f32 	%f45, [%rd55+3072];
	fma.rn.f32 	%f46, %f1, %f45, %f2;
	st.global.f32 	[%rd56+3072], %f46;
	ld.global.f32 	%f47, [%rd55+3584];
	fma.rn.f32 	%f48, %f1, %f47, %f2;
	st.global.f32 	[%rd56+3584], %f48;
	ld.global.f32 	%f49, [%rd55+4096];
	fma.rn.f32 	%f50, %f1, %f49, %f2;
	st.global.f32 	[%rd56+4096], %f50;
	add.s64 	%rd57, %rd7, %rd54;
	ld.global.f32 	%f51, [%rd57+-1536];
	fma.rn.f32 	%f52, %f1, %f51, %f2;
	add.s64 	%rd58, %rd8, %rd54;
	st.global.f32 	[%rd58+-1536], %f52;
	ld.global.f32 	%f53, [%rd57+-1024];
	fma.rn.f32 	%f54, %f1, %f53, %f2;
	st.global.f32 	[%rd58+-1024], %f54;
	ld.global.f32 	%f55, [%rd57+-512];
	fma.rn.f32 	%f56, %f1, %f55, %f2;
	st.global.f32 	[%rd58+-512], %f56;
	ld.global.f32 	%f57, [%rd57];
	fma.rn.f32 	%f58, %f1, %f57, %f2;
	st.global.f32 	[%rd58], %f58;
	ld.global.f32 	%f59, [%rd57+512];
	fma.rn.f32 	%f60, %f1, %f59, %f2;
	st.global.f32 	[%rd58+512], %f60;
	ld.global.f32 	%f61, [%rd57+1024];
	fma.rn.f32 	%f62, %f1, %f61, %f2;
	st.global.f32 	[%rd58+1024], %f62;
	ld.global.f32 	%f63, [%rd57+1536];
	fma.rn.f32 	%f64, %f1, %f63, %f2;
	st.global.f32 	[%rd58+1536], %f64;
	add.s32 	%r71, %r71, 16;
	add.s32 	%r70, %r70, 2048;
	add.s64 	%rd70, %rd70, 8192;
	setp.eq.s32 	%p30, %r71, 0;
	@%p30 bra 	$L__BB6_49;
	bra.uni 	$L__BB6_48;
$L__BB6_49:
	setp.eq.s32 	%p31, %r10, 0;
	@%p31 bra 	$L__BB6_58;
	and.b32  	%r22, %r47, 7;
	setp.lt.u32 	%p32, %r10, 8;
	@%p32 bra 	$L__BB6_52;
	shl.b32 	%r64, %r74, 7;
	add.s32 	%r65, %r64, %r4;
	mul.wide.s32 	%rd59, %r65, 4;
	add.s64 	%rd60, %rd7, %rd59;
	ld.global.f32 	%f65, [%rd60];
	fma.rn.f32 	%f66, %f1, %f65, %f2;
	add.s64 	%rd61, %rd8, %rd59;
	st.global.f32 	[%rd61], %f66;
	ld.global.f32 	%f67, [%rd60+512];
	fma.rn.f32 	%f68, %f1, %f67, %f2;
	st.global.f32 	[%rd61+512], %f68;
	ld.global.f32 	%f69, [%rd60+1024];
	fma.rn.f32 	%f70, %f1, %f69, %f2;
	st.global.f32 	[%rd61+1024], %f70;
	ld.global.f32 	%f71, [%rd60+1536];
	fma.rn.f32 	%f72, %f1, %f71, %f2;
	st.global.f32 	[%rd61+1536], %f72;
	ld.global.f32 	%f73, [%rd60+2048];
	fma.rn.f32 	%f74, %f1, %f73, %f2;
	st.global.f32 	[%rd61+2048], %f74;
	ld.global.f32 	%f75, [%rd60+2560];
	fma.rn.f32 	%f76, %f1, %f75, %f2;
	st.global.f32 	[%rd61+2560], %f76;
	ld.global.f32 	%f77, [%rd60+3072];
	fma.rn.f32 	%f78, %f1, %f77, %f2;
	st.global.f32 	[%rd61+3072], %f78;
	ld.global.f32 	%f79, [%rd60+3584];
	fma.rn.f32 	%f80, %f1, %f79, %f2;
	st.global.f32 	[%rd61+3584], %f80;
	add.s32 	%r74, %r74, 8;
$L__BB6_52:
	setp.eq.s32 	%p33, %r22, 0;
	@%p33 bra 	$L__BB6_58;
	and.b32  	%r25, %r47, 3;
	setp.lt.u32 	%p34, %r22, 4;
	@%p34 bra 	$L__BB6_55;
	shl.b32 	%r66, %r74, 7;
	add.s32 	%r67, %r66, %r4;
	mul.wide.s32 	%rd62, %r67, 4;
	add.s64 	%rd63, %rd7, %rd62;
	ld.global.f32 	%f81, [%rd63];
	fma.rn.f32 	%f82, %f1, %f81, %f2;
	add.s64 	%rd64, %rd8, %rd62;
	st.global.f32 	[%rd64], %f82;
	ld.global.f32 	%f83, [%rd63+512];
	fma.rn.f32 	%f84, %f1, %f83, %f2;
	st.global.f32 	[%rd64+512], %f84;
	ld.global.f32 	%f85, [%rd63+1024];
	fma.rn.f32 	%f86, %f1, %f85, %f2;
	st.global.f32 	[%rd64+1024], %f86;
	ld.global.f32 	%f87, [%rd63+1536];
	fma.rn.f32 	%f88, %f1, %f87, %f2;
	st.global.f32 	[%rd64+1536], %f88;
	add.s32 	%r74, %r74, 4;
$L__BB6_55:
	setp.eq.s32 	%p35, %r25, 0;
	@%p35 bra 	$L__BB6_58;
	shl.b32 	%r68, %r74, 7;
	add.s32 	%r77, %r4, %r68;
	neg.s32 	%r76, %r25;
$L__BB6_57:
	.pragma "nounroll";
	mul.wide.s32 	%rd66, %r77, 4;
	add.s64 	%rd67, %rd8, %rd66;
	add.s64 	%rd68, %rd7, %rd66;
	ld.global.f32 	%f89, [%rd68];
	fma.rn.f32 	%f90, %f1, %f89, %f2;
	st.global.f32 	[%rd67], %f90;
	add.s32 	%r77, %r77, 128;
	add.s32 	%r76, %r76, 1;
	setp.eq.s32 	%p36, %r76, 0;
	@%p36 bra 	$L__BB6_58;
	bra.uni 	$L__BB6_57;
$L__BB6_58:
	ret;

}


// ===== COMPILED SASS (sm_100) =====

	.target	sm_100

	.elftype	@"ET_EXEC"


//--------------------- .note.nv.tkinfo           --------------------------
	.section	.note.nv.tkinfo,"",@"SHT_NOTE"
	.sectionflags	@"SHF_NOTE_NV_TKINFO"
	.tkinfo
        /*0018*/ 	.word	0x00000002
        /*0030*/ 	.string	""
        /*0030*/ 	.string	"ptxas"
        /*0030*/ 	.string	"Cuda compilation tools, release 13.0, V13.0.88"
        /*0030*/ 	.string	"Build cuda_13.0.r13.0/compiler.36424714_0"
        /*0030*/ 	.string	"-arch sm_100 -m 64 "



//--------------------- .note.nv.cuinfo           --------------------------
	.section	.note.nv.cuinfo,"",@"SHT_NOTE"
	.sectionflags	@"SHF_NOTE_NV_CUINFO"
        /*0018*/ 	.short	0x0002
        /*001a*/ 	.short	0x0064
        /*001c*/ 	.short	0x0082
	.zero		2


//--------------------- .nv.info                  --------------------------
	.section	.nv.info,"",@"SHT_CUDA_INFO"
	.align	4


	//----- nvinfo : EIATTR_REGCOUNT
	.align		4
        /*0000*/ 	.byte	0x04, 0x2f
        /*0002*/ 	.short	(.L_44 - .L_43)
	.align		4
.L_43:
        /*0004*/ 	.word	index@(_ZN3cub18CUB_300001_SM_10006detail11EmptyKernelIvEEvv)
        /*0008*/ 	.word	0x00000004


	//----- nvinfo : EIATTR_FRAME_SIZE
	.align		4
.L_44:
        /*000c*/ 	.byte	0x04, 0x11
        /*000e*/ 	.short	(.L_46 - .L_45)
	.align		4
.L_45:
        /*0010*/ 	.word	index@(_ZN3cub18CUB_300001_SM_10006detail11EmptyKernelIvEEvv)
        /*0014*/ 	.word	0x00000000


	//----- nvinfo : EIATTR_REGCOUNT
	.align		4
.L_46:
        /*0018*/ 	.byte	0x04, 0x2f
        /*001a*/ 	.short	(.L_48 - .L_47)
	.align		4
.L_47:
        /*001c*/ 	.word	index@(_ZN3cub18CUB_300001_SM_10006detail8for_each13static_kernelINS2_12policy_hub_t12policy_500_tEmN6thrust24THRUST_300001_SM_1000_NS8cuda_cub6__fill7functorINS7_6detail15normal_iteratorINS7_10device_ptrIiEEEEiEEEEvT0_T1_)
        /*0020*/ 	.word	0x00000008


	//----- nvinfo : EIATTR_FRAME_SIZE
	.align		4
.L_48:
        /*0024*/ 	.byte	0x04, 0x11
        /*0026*/ 	.short	(.L_50 - .L_49)
	.align		4
.L_49:
        /*0028*/ 	.word	index@(_ZN3cub18CUB_300001_SM_10006detail8for_each13static_kernelINS2_12policy_hub_t12policy_500_tEmN6thrust24THRUST_300001_SM_1000_NS8cuda_cub6__fill7functorINS7_6detail15normal_iteratorINS7_10device_ptrIiEEEEiEEEEvT0_T1_)
        /*002c*/ 	.word	0x00000000


	//----- nvinfo : EIATTR_REGCOUNT
	.align		4
.L_50:
        /*0030*/ 	.byte	0x04, 0x2f
        /*0032*/ 	.short	(.L_52 - .L_51)
	.align		4
.L_51:
        /*0034*/ 	.word	index@(_ZN3cub18CUB_300001_SM_10006detail8for_each13static_kernelINS2_12policy_hub_t12policy_500_tEmN6thrust24THRUST_300001_SM_1000_NS8cuda_cub20__uninitialized_fill7functorINS7_10device_ptrIiEEiEEEEvT0_T1_)
        /*0038*/ 	.word	0x00000008


	//----- nvinfo : EIATTR_FRAME_SIZE
	.align		4
.L_52:
        /*003c*/ 	.byte	0x04, 0x11
        /*003e*/ 	.short	(.L_54 - .L_53)
	.align		4
.L_53:
        /*0040*/ 	.word	index@(_ZN3cub18CUB_300001_SM_10006detail8for_each13static_kernelINS2_12policy_hub_t12policy_500_tEmN6thrust24THRUST_300001_SM_1000_NS8cuda_cub20__uninitialized_fill7functorINS7_10device_ptrIiEEiEEEEvT0_T1_)
        /*0044*/ 	.word	0x00000000


	//----- nvinfo : EIATTR_REGCOUNT
	.align		4
.L_54:
        /*0048*/ 	.byte	0x04, 0x2f
        /*004a*/ 	.short	(.L_56 - .L_55)
	.align		4
.L_55:
        /*004c*/ 	.word	index@(_ZN3cub18CUB_300001_SM_10006detail8for_each13static_kernelINS2_12policy_hub_t12policy_500_tElN6thrust24THRUST_300001_SM_1000_NS8cuda_cub6__fill7functorINS7_6detail15normal_iteratorINS7_10device_ptrIiEEEEiEEEEvT0_T1_)
        /*0050*/ 	.word	0x00000008


	//----- nvinfo : EIATTR_FRAME_SIZE
	.align		4
.L_56:
        /*0054*/ 	.byte	0x04, 0x11
        /*0056*/ 	.short	(.L_58 - .L_57)
	.align		4
.L_57:
        /*0058*/ 	.word	index@(_ZN3cub18CUB_300001_SM_10006detail8for_each13static_kernelINS2_12policy_hub_t12policy_500_tElN6thrust24THRUST_300001_SM_1000_NS8cuda_cub6__fill7functorINS7_6detail15normal_iteratorINS7_10device_ptrIiEEEEiEEEEvT0_T1_)
        /*005c*/ 	.word	0x00000000


	//----- nvinfo : EIATTR_REGCOUNT
	.align		4
.L_58:
        /*0060*/ 	.byte	0x04, 0x2f
        /*0062*/ 	.short	(.L_60 - .L_59)
	.align		4
.L_59:
        /*0064*/ 	.word	index@(_ZN3cub18CUB_300001_SM_10006detail8for_each13static_kernelINS2_12policy_hub_t12policy_500_tEmN6thrust24THRUST_300001_SM_1000_NS8cuda_cub20__uninitialized_fill7functorINS7_10device_ptrIfEEfEEEEvT0_T1_)
        /*0068*/ 	.word	0x00000008


	//----- nvinfo : EIATTR_FRAME_SIZE
	.align		4
.L_60:
        /*006c*/ 	.byte	0x04, 0x11
        /*006e*/ 	.short	(.L_62 - .L_61)
	.align		4
.L_61:
        /*0070*/ 	.word	index@(_ZN3cub18CUB_300001_SM_10006detail8for_each13static_kernelINS2_12policy_hub_t12policy_500_tEmN6thrust24THRUST_300001_SM_1000_NS8cuda_cub20__uninitialized_fill7functorINS7_10device_ptrIfEEfEEEEvT0_T1_)
        /*0074*/ 	.word	0x00000000


	//----- nvinfo : EIATTR_REGCOUNT
	.align		4
.L_62:
        /*0078*/ 	.byte	0x04, 0x2f
        /*007a*/ 	.short	(.L_64 - .L_63)
	.align		4
.L_63:
        /*007c*/ 	.word	index@(_ZN3cub18CUB_300001_SM_10006detail9transform16transform_kernelINS2_10policy_hubILb1EN4cuda3std3__45tupleIJN6thrust24THRUST_300001_SM_1000_NS6detail15normal_iteratorINSA_10device_ptrIfEEEEEEEE10policy1000Ei5saxpiSF_JPfEEEvT0_iT1_T2_DpNS2_10kernel_argIT3_EE)
        /*0080*/ 	.word	0x0000001e


	//----- nvinfo : EIATTR_FRAME_SIZE
	.align		4
.L_64:
        /*0084*/ 	.byte	0x04, 0x11
        /*0086*/ 	.short	(.L_66 - .L_65)
	.align		4
.L_65:
        /*0088*/ 	.word	index@(_ZN3cub18CUB_300001_SM_10006detail9transform16transform_kernelINS2_10policy_hubILb1EN4cuda3std3__45tupleIJN6thrust24THRUST_300001_SM_1000_NS6detail15normal_iteratorINSA_10device_ptrIfEEEEEEEE10policy1000Ei5saxpiSF_JPfEEEvT0_iT1_T2_DpNS2_10kernel_argIT3_EE)
        /*008c*/ 	.word	0x00000000


	//----- nvinfo : EIATTR_REGCOUNT
	.align		4
.L_66:
        /*0090*/ 	.byte	0x04, 0x2f
        /*0092*/ 	.short	(.L_68 - .L_67)
	.align		4
.L_67:
        /*0094*/ 	.word	index@(_ZN3cub18CUB_300001_SM_10006detail9transform16transform_kernelINS2_10policy_hubILb1EN4cuda3std3__45tupleIJN6thrust24THRUST_300001_SM_1000_NS6detail15normal_iteratorINSA_10device_ptrIfEEEEEEEE10policy1000El5saxpiSF_JPfEEEvT0_iT1_T2_DpNS2_10kernel_argIT3_EE)
        /*0098*/ 	.word	0x00000020


	//----- nvinfo : EIATTR_FRAME_SIZE
	.align		4
.L_68:
        /*009c*/ 	.byte	0x04, 0x11
        /*009e*/ 	.short	(.L_70 - .L_69)
	.align		4
.L_69:
        /*00a0*/ 	.word	index@(_ZN3cub18CUB_300001_SM_10006detail9transform16transform_kernelINS2_10policy_hubILb1EN4cuda3std3__45tupleIJN6thrust24THRUST_300001_SM_1000_NS6detail15normal_iteratorINSA_10device_ptrIfEEEEEEEE10policy1000El5saxpiSF_JPfEEEvT0_iT1_T2_DpNS2_10kernel_argIT3_EE)
        /*00a4*/ 	.word	0x00000000


	//----- nvinfo : EIATTR_MIN_STACK_SIZE
	.align		4
.L_70:
        /*00a8*/ 	.byte	0x04, 0x12
        /*00aa*/ 	.short	(.L_72 - .L_71)
	.align		4
.L_71:
        /*00ac*/ 	.word	index@(_ZN3cub18CUB_300001_SM_10006detail9transform16transform_kernelINS2_10policy_hubILb1EN4cuda3std3__45tupleIJN6thrust24THRUST_300001_SM_1000_NS6detail15normal_iteratorINSA_10device_ptrIfEEEEEEEE10policy1000El5saxpiSF_JPfEEEvT0_iT1_T2_DpNS2_10kernel_argIT3_EE)
        /*00b0*/ 	.word	0x00000000


	//----- nvinfo : EIATTR_MIN_STACK_SIZE
	.align		4
.L_72:
        /*00b4*/ 	.byte	0x04, 0x12
        /*00b6*/ 	.short	(.L_74 - .L_73)
	.align		4
.L_73:
        /*00b8*/ 	.word	index@(_ZN3cub18CUB_300001_SM_10006detail9transform16transform_kernelINS2_10policy_hubILb1EN4cuda3std3__45tupleIJN6thrust24THRUST_300001_SM_1000_NS6detail15normal_iteratorINSA_10device_ptrIfEEEEEEEE10policy1000Ei5saxpiSF_JPfEEEvT0_iT1_T2_DpNS2_10kernel_argIT3_EE)
        /*00bc*/ 	.word	0x00000000


	//----- nvinfo : EIATTR_MIN_STACK_SIZE
	.align		4
.L_74:
        /*00c0*/ 	.byte	0x04, 0x12
        /*00c2*/ 	.short	(.L_76 - .L_75)
	.align		4
.L_75:
        /*00c4*/ 	.word	index@(_ZN3cub18CUB_300001_SM_10006detail8for_each13static_kernelINS2_12policy_hub_t12policy_500_tEmN6thrust24THRUST_300001_SM_1000_NS8cuda_cub20__uninitialized_fill7functorINS7_10device_ptrIfEEfEEEEvT0_T1_)
        /*00c8*/ 	.word	0x00000000


	//----- nvinfo : EIATTR_MIN_STACK_SIZE
	.align		4
.L_76:
        /*00cc*/ 	.byte	0x04, 0x12
        /*00ce*/ 	.short	(.L_78 - .L_77)
	.align		4
.L_77:
        /*00d0*/ 	.word	index@(_ZN3cub18CUB_300001_SM_10006detail8for_each13static_kernelINS2_12policy_hub_t12policy_500_tElN6thrust24THRUST_300001_SM_1000_NS8cuda_cub6__fill7functorINS7_6detail15normal_iteratorINS7_10device_ptrIiEEEEiEEEEvT0_T1_)
        /*00d4*/ 	.word	0x00000000


	//----- nvinfo : EIATTR_MIN_STACK_SIZE
	.align		4
.L_78:
        /*00d8*/ 	.byte	0x04, 0x12
        /*00da*/ 	.short	(.L_80 - .L_79)
	.align		4
.L_79:
        /*00dc*/ 	.word	index@(_ZN3cub18CUB_300001_SM_10006detail8for_each13static_kernelINS2_12policy_hub_t12policy_500_tEmN6thrust24THRUST_300001_SM_1000_NS8cuda_cub20__uninitialized_fill7functorINS7_10device_ptrIiEEiEEEEvT0_T1_)
        /*00e0*/ 	.word	0x00000000


	//----- nvinfo : EIATTR_MIN_STACK_SIZE
	.align		4
.L_80:
        /*00e4*/ 	.byte	0x04, 0x12
        /*00e6*/ 	.short	(.L_82 - .L_81)
	.align		4
.L_81:
        /*00e8*/ 	.word	index@(_ZN3cub18CUB_300001_SM_10006detail8for_each13static_kernelINS2_12policy_hub_t12policy_500_tEmN6thrust24THRUST_300001_SM_1000_NS8cuda_cub6__fill7functorINS7_6detail15normal_iteratorINS7_10device_ptrIiEEEEiEEEEvT0_T1_)
        /*00ec*/ 	.word	0x00000000


	//----- nvinfo : EIATTR_MIN_STACK_SIZE
	.align		4
.L_82:
        /*00f0*/ 	.byte	0x04, 0x12
        /*00f2*/ 	.short	(.L_84 - .L_83)
	.align		4
.L_83:
        /*00f4*/ 	.word	index@(_ZN3cub18CUB_300001_SM_10006detail11EmptyKernelIvEEvv)
        /*00f8*/ 	.word	0x00000000
.L_84:


//--------------------- .nv.compat                --------------------------
	.section	.nv.compat,"",@"SHT_CUDA_COMPAT_INFO"
	.align	4
        /*0000*/ 	.byte	0x02, 0x09, 0x00, 0x00, 0x02, 0x02, 0x01, 0x00, 0x02, 0x05, 0x05, 0x00, 0x03, 0x07, 0x01, 0x01
        /*0010*/ 	.byte	0x02, 0x03, 0x00, 0x00, 0x02, 0x06, 0x01, 0x00, 0x04, 0x0b, 0x08, 0x00, 0x09, 0x00, 0x00, 0x00
        /*0020*/ 	.byte	0x00, 0x00, 0x00, 0x00


//--------------------- .nv.info._ZN3cub18CUB_300001_SM_10006detail9transform16transform_kernelINS2_10policy_hubILb1EN4cuda3std3__45tupleIJN6thrust24THRUST_300001_SM_1000_NS6detail15normal_iteratorINSA_10device_ptrIfEEEEEEEE10policy1000El5saxpiSF_JPfEEEvT0_iT1_T2_DpNS2_10kernel_argIT3_EE --------------------------
	.section	.nv.info._ZN3cub18CUB_300001_SM_10006detail9transform16transform_kernelINS2_10policy_hubILb1EN4cuda3std3__45tupleIJN6thrust24THRUST_300001_SM_1000_NS6detail15normal_iteratorINSA_10device_ptrIfEEEEEEEE10policy1000El5saxpiSF_JPfEEEvT0_iT1_T2_DpNS2_10kernel_argIT3_EE,"",@"SHT_CUDA_INFO"
	.sectionflags	@""
	.align	4


	//----- nvinfo : EIATTR_CUDA_API_VERSION
	.align		4
        /*0000*/ 	.byte	0x04, 0x37
        /*0002*/ 	.short	(.L_86 - .L_85)
.L_85:
        /*0004*/ 	.word	0x00000082


	//----- nvinfo : EIATTR_KPARAM_INFO
	.align		4
.L_86:
        /*0008*/ 	.byte	0x04, 0x17
        /*000a*/ 	.short	(.L_88 - .L_87)
.L_87:
        /*000c*/ 	.word	0x00000000
        /*0010*/ 	.short	0x0004
        /*0012*/ 	.short	0x0020
        /*0014*/ 	.byte	0x00, 0xf0, 0x41, 0x00


	//----- nvinfo : EIATTR_KPARAM_INFO
	.align		4
.L_88:
        /*0018*/ 	.byte	0x04, 0x17
        /*001a*/ 	.short	(.L_90 - .L_89)
.L_89:
        /*001c*/ 	.word	0x00000000
        /*0020*/ 	.short	0x0003
        /*0022*/ 	.short	0x0018
        /*0024*/ 	.byte	0x00, 0xf0, 0x21, 0x00


	//----- nvinfo : EIATTR_KPARAM_INFO
	.align		4
.L_90:
        /*0028*/ 	.byte	0x04, 0x17
        /*002a*/ 	.short	(.L_92 - .L_91)
.L_91:
        /*002c*/ 	.word	0x00000000
        /*0030*/ 	.short	0x0002
        /*0032*/ 	.short	0x000c
        /*0034*/ 	.byte	0x00, 0xf0, 0x21, 0x00


	//----- nvinfo : EIATTR_KPARAM_INFO
	.align		4
.L_92:
        /*0038*/ 	.byte	0x04, 0x17
        /*003a*/ 	.short	(.L_94 - .L_93)
.L_93:
        /*003c*/ 	.word	0x00000000
        /*0040*/ 	.short	0x0001
        /*0042*/ 	.short	0x0008
        /*0044*/ 	.byte	0x00, 0xf0, 0x11, 0x00


	//----- nvinfo : EIATTR_KPARAM_INFO
	.align		4
.L_94:
        /*0048*/ 	.byte	0x04, 0x17
        /*004a*/ 	.short	(.L_96 - .L_95)
.L_95:
        /*004c*/ 	.word	0x00000000
        /*0050*/ 	.short	0x0000
        /*0052*/ 	.short	0x0000
        /*0054*/ 	.byte	0x00, 0xf0, 0x21, 0x00


	//----- nvinfo : EIATTR_SPARSE_MMA_MASK
	.align		4
.L_96:
        /*0058*/ 	.byte	0x03, 0x50
        /*005a*/ 	.short	0x0000


	//----- nvinfo : EIATTR_MAXREG_COUNT
	.align		4
        /*005c*/ 	.byte	0x03, 0x1b
        /*005e*/ 	.short	0x00ff


	//----- nvinfo : EIATTR_MERCURY_ISA_VERSION
	.align		4
        /*0060*/ 	.byte	0x03, 0x5f
        /*0062*/ 	.short	0x0101


	//----- nvinfo : EIATTR_VRC_CTA_INIT_COUNT
	.align		4
        /*0064*/ 	.byte	0x02, 0x4a
	.zero		1
	.zero		1


	//----- nvinfo : EIATTR_EXIT_INSTR_OFFSETS
	.align		4
        /*0068*/ 	.byte	0x04, 0x1c
        /*006a*/ 	.short	(.L_98 - .L_97)


	//   ....[0]....
.L_97:
        /*006c*/ 	.word	0x000002b0


	//   ....[1]....
        /*0070*/ 	.word	0x00000b20


	//   ....[2]....
        /*0074*/ 	.word	0x00000dd0


	//   ....[3]....
        /*0078*/ 	.word	0x00000f50


	//   ....[4]....
        /*007c*/ 	.word	0x00000f80


	//   ....[5]....
        /*0080*/ 	.word	0x00001000


	//   ....[6]....
        /*0084*/ 	.word	0x00001020


	//   ....[7]....
        /*0088*/ 	.word	0x00001500


	//   ....[8]....
        /*008c*/ 	.word	0x00001730


	//   ....[9]....
        /*0090*/ 	.word	0x000018a0


	//   ....[10]....
        /*0094*/ 	.word	0x00001960


	//----- nvinfo : EIATTR_MAX_THREADS
	.align		4
.L_98:
        /*0098*/ 	.byte	0x04, 0x05
        /*009a*/ 	.short	(.L_100 - .L_99)
.L_99:
        /*009c*/ 	.word	0x00000080
        /*00a0*/ 	.word	0x00000001
        /*00a4*/ 	.word	0x00000001


	//----- nvinfo : EIATTR_CRS_STACK_SIZE
	.align		4
.L_100:
        /*00a8*/ 	.byte	0x04, 0x1e
        /*00aa*/ 	.short	(.L_102 - .L_101)
.L_101:
        /*00ac*/ 	.word	0x00000000


	//----- nvinfo : EIATTR_CBANK_PARAM_SIZE
	.align		4
.L_102:
        /*00b0*/ 	.byte	0x03, 0x19
        /*00b2*/ 	.short	0x0030


	//----- nvinfo : EIATTR_PARAM_CBANK
	.align		4
        /*00b4*/ 	.byte	0x04, 0x0a
        /*00b6*/ 	.short	(.L_104 - .L_103)
	.align		4
.L_103:
        /*00b8*/ 	.word	index@(.nv.constant0._ZN3cub18CUB_300001_SM_10006detail9transform16transform_kernelINS2_10policy_hubILb1EN4cuda3std3__45tupleIJN6thrust24THRUST_300001_SM_1000_NS6detail15normal_iteratorINSA_10device_ptrIfEEEEEEEE10policy1000El5saxpiSF_JPfEEEvT0_iT1_T2_DpNS2_10kernel_argIT3_EE)
        /*00bc*/ 	.short	0x0380
        /*00be*/ 	.short	0x0030


	//----- nvinfo : EIATTR_SW_WAR
	.align		4
.L_104:
        /*00c0*/ 	.byte	0x04, 0x36
        /*00c2*/ 	.short	(.L_106 - .L_105)
.L_105:
        /*00c4*/ 	.word	0x00000008
.L_106:


//--------------------- .nv.info._ZN3cub18CUB_300001_SM_10006detail9transform16transform_kernelINS2_10policy_hubILb1EN4cuda3std3__45tupleIJN6thrust24THRUST_300001_SM_1000_NS6detail15normal_iteratorINSA_10device_ptrIfEEEEEEEE10policy1000Ei5saxpiSF_JPfEEEvT0_iT1_T2_DpNS2_10kernel_argIT3_EE --------------------------
	.section	.nv.info._ZN3cub18CUB_300001_SM_10006detail9transform16transform_kernelINS2_10policy_hubILb1EN4cuda3std3__45tupleIJN6thrust24THRUST_300001_SM_1000_NS6detail15normal_iteratorINSA_10device_ptrIfEEEEEEEE10policy1000Ei5saxpiSF_JPfEEEvT0_iT1_T2_DpNS2_10kernel_argIT3_EE,"",@"SHT_CUDA_INFO"
	.sectionflags	@""
	.align	4


	//----- nvinfo : EIATTR_CUDA_API_VERSION
	.align		4
        /*0000*/ 	.byte	0x04, 0x37
        /*0002*/ 	.short	(.L_108 - .L_107)
.L_107:
        /*0004*/ 	.word	0x00000082


	//----- nvinfo : EIATTR_KPARAM_INFO
	.align		4
.L_108:
        /*0008*/ 	.byte	0x04, 0x17
        /*000a*/ 	.short	(.L_110 - .L_109)
.L_109:
        /*000c*/ 	.word	0x00000000
        /*0010*/ 	.short	0x0004
        /*0012*/ 	.short	0x0018
        /*0014*/ 	.byte	0x00, 0xf0, 0x41, 0x00


	//----- nvinfo : EIATTR_KPARAM_INFO
	.align		4
.L_110:
        /*0018*/ 	.byte	0x04, 0x17
        /*001a*/ 	.short	(.L_112 - .L_111)
.L_111:
        /*001c*/ 	.word	0x00000000
        /*0020*/ 	.short	0x0003
        /*0022*/ 	.short	0x0010
        /*0024*/ 	.byte	0x00, 0xf0, 0x21, 0x00


	//----- nvinfo : EIATTR_KPARAM_INFO
	.align		4
.L_112:
        /*0028*/ 	.byte	0x04, 0x17
        /*002a*/ 	.short	(.L_114 - .L_113)
.L_113:
        /*002c*/ 	.word	0x00000000
        /*0030*/ 	.short	0x0002
        /*0032*/ 	.short	0x0008
        /*0034*/ 	.byte	0x00, 0xf0, 0x21, 0x00


	//----- nvinfo : EIATTR_KPARAM_INFO
	.align		4
.L_114:
        /*0038*/ 	.byte	0x04, 0x17
        /*003a*/ 	.short	(.L_116 - .L_115)
.L_115:
        /*003c*/ 	.word	0x00000000
        /*0040*/ 	.short	0x0001
        /*0042*/ 	.short	0x0004
        /*0044*/ 	.byte	0x00, 0xf0, 0x11, 0x00


	//----- nvinfo : EIATTR_KPARAM_INFO
	.align		4
.L_116:
        /*0048*/ 	.byte	0x04, 0x17
        /*004a*/ 	.short	(.L_118 - .L_117)
.L_117:
        /*004c*/ 	.word	0x00000000
        /*0050*/ 	.short	0x0000
        /*0052*/ 	.short	0x0000
        /*0054*/ 	.byte	0x00, 0xf0, 0x11, 0x00


	//----- nvinfo : EIATTR_SPARSE_MMA_MASK
	.align		4
.L_118:
        /*0058*/ 	.byte	0x03, 0x50
        /*005a*/ 	.short	0x0000


	//----- nvinfo : EIATTR_MAXREG_COUNT
	.align		4
        /*005c*/ 	.byte	0x03, 0x1b
        /*005e*/ 	.short	0x00ff


	//----- nvinfo : EIATTR_MERCURY_ISA_VERSION
	.align		4
        /*0060*/ 	.byte	0x03, 0x5f
        /*0062*/ 	.short	0x0101


	//----- nvinfo : EIATTR_VRC_CTA_INIT_COUNT
	.align		4
        /*0064*/ 	.byte	0x02, 0x4a
	.zero		1
	.zero		1


	//----- nvinfo : EIATTR_EXIT_INSTR_OFFSETS
	.align		4
        /*0068*/ 	.byte	0x04, 0x1c
        /*006a*/ 	.short	(.L_120 - .L_119)


	//   ....[0]....
.L_119:
        /*006c*/ 	.word	0x000001f0


	//   ....[1]....
        /*0070*/ 	.word	0x000006c0


	//   ....[2]....
        /*0074*/ 	.word	0x000008f0


	//   ....[3]....
        /*0078*/ 	.word	0x00000a50


	//   ....[4]....
        /*007c*/ 	.word	0x00000b20


	//   ....[5]....
        /*0080*/ 	.word	0x00000b40


	//   ....[6]....
        /*0084*/ 	.word	0x00000f60


	//   ....[7]....
        /*0088*/ 	.word	0x000011d0


	//   ....[8]....
        /*008c*/ 	.word	0x00001330


	//   ....[9]....
        /*0090*/ 	.word	0x00001360


	//   ....[10]....
        /*0094*/ 	.word	0x000013d0


	//----- nvinfo : EIATTR_MAX_THREADS
	.align		4
.L_120:
        /*0098*/ 	.byte	0x04, 0x05
        /*009a*/ 	.short	(.L_122 - .L_121)
.L_121:
        /*009c*/ 	.word	0x00000080
        /*00a0*/ 	.word	0x00000001
        /*00a4*/ 	.word	0x00000001


	//----- nvinfo : EIATTR_CRS_STACK_SIZE
	.align		4
.L_122:
        /*00a8*/ 	.byte	0x04, 0x1e
        /*00aa*/ 	.short	(.L_124 - .L_123)
.L_123:
        /*00ac*/ 	.word	0x00000000


	//----- nvinfo : EIATTR_CBANK_PARAM_SIZE
	.align		4
.L_124:
        /*00b0*/ 	.byte	0x03, 0x19
        /*00b2*/ 	.short	0x0028


	//----- nvinfo : EIATTR_PARAM_CBANK
	.align		4
        /*00b4*/ 	.byte	0x04, 0x0a
        /*00b6*/ 	.short	(.L_126 - .L_125)
	.align		4
.L_125:
        /*00b8*/ 	.word	index@(.nv.constant0._ZN3cub18CUB_300001_SM_10006detail9transform16transform_kernelINS2_10policy_hubILb1EN4cuda3std3__45tupleIJN6thrust24THRUST_300001_SM_1000_NS6detail15normal_iteratorINSA_10device_ptrIfEEEEEEEE10policy1000Ei5saxpiSF_JPfEEEvT0_iT1_T2_DpNS2_10kernel_argIT3_EE)
        /*00bc*/ 	.short	0x0380
        /*00be*/ 	.short	0x0028


	//----- nvinfo : EIATTR_SW_WAR
	.align		4
.L_126:
        /*00c0*/ 	.byte	0x04, 0x36
        /*00c2*/ 	.short	(.L_128 - .L_127)
.L_127:
        /*00c4*/ 	.word	0x00000008
.L_128:


//--------------------- .nv.info._ZN3cub18CUB_300001_SM_10006detail8for_each13static_kernelINS2_12policy_hub_t12policy_500_tEmN6thrust24THRUST_300001_SM_1000_NS8cuda_cub20__uninitialized_fill7functorINS7_10device_ptrIfEEfEEEEvT0_T1_ --------------------------
	.section	.nv.info._ZN3cub18CUB_300001_SM_10006detail8for_each13static_kernelINS2_12policy_hub_t12policy_500_tEmN6thrust24THRUST_300001_SM_1000_NS8cuda_cub20__uninitialized_fill7functorINS7_10device_ptrIfEEfEEEEvT0_T1_,"",@"SHT_CUDA_INFO"
	.sectionflags	@""
	.align	4


	//----- nvinfo : EIATTR_CUDA_API_VERSION
	.align		4
        /*0000*/ 	.byte	0x04, 0x37
        /*0002*/ 	.short	(.L_130 - .L_129)
.L_129:
        /*0004*/ 	.word	0x00000082


	//----- nvinfo : EIATTR_KPARAM_INFO
	.align		4
.L_130:
        /*0008*/ 	.byte	0x04, 0x17
        /*000a*/ 	.short	(.L_132 - .L_131)
.L_131:
        /*000c*/ 	.word	0x00000000
        /*0010*/ 	.short	0x0001
        /*0012*/ 	.short	0x0008
        /*0014*/ 	.byte	0x00, 0xf0, 0x41, 0x00


	//----- nvinfo : EIATTR_KPARAM_INFO
	.align		4
.L_132:
        /*0018*/ 	.byte	0x04, 0x17
        /*001a*/ 	.short	(.L_134 - .L_133)
.L_133:
        /*001c*/ 	.word	0x00000000
        /*0020*/ 	.short	0x0000
        /*0022*/ 	.short	0x0000
        /*0024*/ 	.byte	0x00, 0xf0, 0x21, 0x00


	//----- nvinfo : EIATTR_SPARSE_MMA_MASK
	.align		4
.L_134:
        /*0028*/ 	.byte	0x03, 0x50
        /*002a*/ 	.short	0x0000


	//----- nvinfo : EIATTR_MAXREG_COUNT
	.align		4
        /*002c*/ 	.byte	0x03, 0x1b
        /*002e*/ 	.short	0x00ff


	//----- nvinfo : EIATTR_MERCURY_ISA_VERSION
	.align		4
        /*0030*/ 	.byte	0x03, 0x5f
        /*0032*/ 	.short	0x0101


	//----- nvinfo : EIATTR_VRC_CTA_INIT_COUNT
	.align		4
        /*0034*/ 	.byte	0x02, 0x4a
	.zero		1
	.zero		1


	//----- nvinfo : EIATTR_EXIT_INSTR_OFFSETS
	.align		4
        /*0038*/ 	.byte	0x04, 0x1c
        /*003a*/ 	.short	(.L_136 - .L_135)


	//   ....[0]....
.L_135:
        /*003c*/ 	.word	0x00000130


	//   ....[1]....
        /*0040*/ 	.word	0x00000230


	//   ....[2]....
        /*0044*/ 	.word	0x00000260


	//----- nvinfo : EIATTR_MAX_THREADS
	.align		4
.L_136:
        /*0048*/ 	.byte	0x04, 0x05
        /*004a*/ 	.short	(.L_138 - .L_137)
.L_137:
        /*004c*/ 	.word	0x00000100
        /*0050*/ 	.word	0x00000001
        /*0054*/ 	.word	0x00000001


	//----- nvinfo : EIATTR_CBANK_PARAM_SIZE
	.align		4
.L_138:
        /*0058*/ 	.byte	0x03, 0x19
        /*005a*/ 	.short	0x0018


	//----- nvinfo : EIATTR_PARAM_CBANK
	.align		4
        /*005c*/ 	.byte	0x04, 0x0a
        /*005e*/ 	.short	(.L_140 - .L_139)
	.align		4
.L_139:
        /*0060*/ 	.word	index@(.nv.constant0._ZN3cub18CUB_300001_SM_10006detail8for_each13static_kernelINS2_12policy_hub_t12policy_500_tEmN6thrust24THRUST_300001_SM_1000_NS8cuda_cub20__uninitialized_fill7functorINS7_10device_ptrIfEEfEEEEvT0_T1_)
        /*0064*/ 	.short	0x0380
        /*0066*/ 	.short	0x0018


	//----- nvinfo : EIATTR_SW_WAR
	.align		4
.L_140:
        /*0068*/ 	.byte	0x04, 0x36
        /*006a*/ 	.short	(.L_142 - .L_141)
.L_141:
        /*006c*/ 	.word	0x00000008
.L_142:


//--------------------- .nv.info._ZN3cub18CUB_300001_SM_10006detail8for_each13static_kernelINS2_12policy_hub_t12policy_500_tElN6thrust24THRUST_300001_SM_1000_NS8cuda_cub6__fill7functorINS7_6detail15normal_iteratorINS7_10device_ptrIiEEEEiEEEEvT0_T1_ --------------------------
	.section	.nv.info._ZN3cub18CUB_300001_SM_10006detail8for_each13static_kernelINS2_12policy_hub_t12policy_500_tElN6thrust24THRUST_300001_SM_1000_NS8cuda_cub6__fill7functorINS7_6detail15normal_iteratorINS7_10device_ptrIiEEEEiEEEEvT0_T1_,"",@"SHT_CUDA_INFO"
	.sectionflags	@""
	.align	4


	//----- nvinfo : EIATTR_CUDA_API_VERSION
	.align		4
        /*0000*/ 	.byte	0x04, 0x37
        /*0002*/ 	.short	(.L_144 - .L_143)
.L_143:
        /*0004*/ 	.word	0x00000082


	//----- nvinfo : EIATTR_KPARAM_INFO
	.align		4
.L_144:
        /*0008*/ 	.byte	0x04, 0x17
        /*000a*/ 	.short	(.L_146 - .L_145)
.L_145:
        /*000c*/ 	.word	0x00000000
        /*0010*/ 	.short	0x0001
        /*0012*/ 	.short	0x0008
        /*0014*/ 	.byte	0x00, 0xf0, 0x41, 0x00


	//----- nvinfo : EIATTR_KPARAM_INFO
	.align		4
.L_146:
        /*0018*/ 	.byte	0x04, 0x17
        /*001a*/ 	.short	(.L_148 - .L_147)
.L_147:
        /*001c*/ 	.word	0x00000000
        /*0020*/ 	.short	0x0000
        /*0022*/ 	.short	0x0000
        /*0024*/ 	.byte	0x00, 0xf0, 0x21, 0x00


	//----- nvinfo : EIATTR_SPARSE_MMA_MASK
	.align		4
.L_148:
        /*0028*/ 	.byte	0x03, 0x50
        /*002a*/ 	.short	0x0000


	//----- nvinfo : EIATTR_MAXREG_COUNT
	.align		4
        /*002c*/ 	.byte	0x03, 0x1b
        /*002e*/ 	.short	0x00ff


	//----- nvinfo : EIATTR_MERCURY_ISA_VERSION
	.align		4
        /*0030*/ 	.byte	0x03, 0x5f
        /*0032*/ 	.short	0x0101


	//----- nvinfo : EIATTR_VRC_CTA_INIT_COUNT
	.align		4
        /*0034*/ 	.byte	0x02, 0x4a
	.zero		1
	.zero		1


	//----- nvinfo : EIATTR_EXIT_INSTR_OFFSETS
	.align		4
        /*0038*/ 	.byte	0x04, 0x1c
        /*003a*/ 	.short	(.L_150 - .L_149)


	//   ....[0]....
.L_149:
        /*003c*/ 	.word	0x00000130


	//   ....[1]....
        /*0040*/ 	.word	0x00000240


	//   ....[2]....
        /*0044*/ 	.word	0x00000270


	//----- nvinfo : EIATTR_MAX_THREADS
	.align		4
.L_150:
        /*0048*/ 	.byte	0x04, 0x05
        /*004a*/ 	.short	(.L_152 - .L_151)
.L_151:
        /*004c*/ 	.word	0x00000100
        /*0050*/ 	.word	0x00000001
        /*0054*/ 	.word	0x00000001


	//----- nvinfo : EIATTR_CBANK_PARAM_SIZE
	.align		4
.L_152:
        /*0058*/ 	.byte	0x03, 0x19
        /*005a*/ 	.short	0x0018


	//----- nvinfo : EIATTR_PARAM_CBANK
	.align		4
        /*005c*/ 	.byte	0x04, 0x0a
        /*005e*/ 	.short	(.L_154 - .L_153)
	.align		4
.L_153:
        /*0060*/ 	.word	index@(.nv.constant0._ZN3cub18CUB_300001_SM_10006detail8for_each13static_kernelINS2_12policy_hub_t12policy_500_tElN6thrust24THRUST_300001_SM_1000_NS8cuda_cub6__fill7functorINS7_6detail15normal_iteratorINS7_10device_ptrIiEEEEiEEEEvT0_T1_)
        /*0064*/ 	.short	0x0380
        /*0066*/ 	.short	0x0018


	//----- nvinfo : EIATTR_SW_WAR
	.align		4
.L_154:
        /*0068*/ 	.byte	0x04, 0x36
        /*006a*/ 	.short	(.L_156 - .L_155)
.L_155:
        /*006c*/ 	.word	0x00000008
.L_156:


//--------------------- .nv.info._ZN3cub18CUB_300001_SM_10006detail8for_each13static_kernelINS2_12policy_hub_t12policy_500_tEmN6thrust24THRUST_300001_SM_1000_NS8cuda_cub20__uninitialized_fill7functorINS7_10device_ptrIiEEiEEEEvT0_T1_ --------------------------
	.section	.nv.info._ZN3cub18CUB_300001_SM_10006detail8for_each13static_kernelINS2_12policy_hub_t12policy_500_tEmN6thrust24THRUST_300001_SM_1000_NS8cuda_cub20__uninitialized_fill7functorINS7_10device_ptrIiEEiEEEEvT0_T1_,"",@"SHT_CUDA_INFO"
	.sectionflags	@""
	.align	4


	//----- nvinfo : EIATTR_CUDA_API_VERSION
	.align		4
        /*0000*/ 	.byte	0x04, 0x37
        /*0002*/ 	.short	(.L_158 - .L_157)
.L_157:
        /*0004*/ 	.word	0x00000082


	//----- nvinfo : EIATTR_KPARAM_INFO
	.align		4
.L_158:
        /*0008*/ 	.byte	0x04, 0x17
        /*000a*/ 	.short	(.L_160 - .L_159)
.L_159:
        /*000c*/ 	.word	0x00000000
        /*0010*/ 	.short	0x0001
        /*0012*/ 	.short	0x0008
        /*0014*/ 	.byte	0x00, 0xf0, 0x41, 0x00


	//----- nvinfo : EIATTR_KPARAM_INFO
	.align		4
.L_160:
        /*0018*/ 	.byte	0x04, 0x17
        /*001a*/ 	.short	(.L_162 - .L_161)
.L_161:
        /*001c*/ 	.word	0x00000000
        /*0020*/ 	.short	0x0000
        /*0022*/ 	.short	0x0000
        /*0024*/ 	.byte	0x00, 0xf0, 0x21, 0x00


	//----- nvinfo : EIATTR_SPARSE_MMA_MASK
	.align		4
.L_162:
        /*0028*/ 	.byte	0x03, 0x50
        /*002a*/ 	.short	0x0000


	//----- nvinfo : EIATTR_MAXREG_COUNT
	.align		4
        /*002c*/ 	.byte	0x03, 0x1b
        /*002e*/ 	.short	0x00ff


	//----- nvinfo : EIATTR_MERCURY_ISA_VERSION
	.align		4
        /*0030*/ 	.byte	0x03, 0x5f
        /*0032*/ 	.short	0x0101


	//----- nvinfo : EIATTR_VRC_CTA_INIT_COUNT
	.align		4
        /*0034*/ 	.byte	0x02, 0x4a
	.zero		1
	.zero		1


	//----- nvinfo : EIATTR_EXIT_INSTR_OFFSETS
	.align		4
        /*0038*/ 	.byte	0x04, 0x1c
        /*003a*/ 	.short	(.L_164 - .L_163)


	//   ....[0]....
.L_163:
        /*003c*/ 	.word	0x00000130


	//   ....[1]....
        /*0040*/ 	.word	0x00000230


	//   ....[2]....
        /*0044*/ 	.word	0x00000260


	//----- nvinfo : EIATTR_MAX_THREADS
	.align		4
.L_164:
        /*0048*/ 	.byte	0x04, 0x05
        /*004a*/ 	.short	(.L_166 - .L_165)
.L_165:
        /*004c*/ 	.word	0x00000100
        /*0050*/ 	.word	0x00000001
        /*0054*/ 	.word	0x00000001


	//----- nvinfo : EIATTR_CBANK_PARAM_SIZE
	.align		4
.L_166:
        /*0058*/ 	.byte	0x03, 0x19
        /*005a*/ 	.short	0x0018


	//----- nvinfo : EIATTR_PARAM_CBANK
	.align		4
        /*005c*/ 	.byte	0x04, 0x0a
        /*005e*/ 	.short	(.L_168 - .L_167)
	.align		4
.L_167:
        /*0060*/ 	.word	index@(.nv.constant0._ZN3cub18CUB_300001_SM_10006detail8for_each13static_kernelINS2_12policy_hub_t12policy_500_tEmN6thrust24THRUST_300001_SM_1000_NS8cuda_cub20__uninitialized_fill7functorINS7_10device_ptrIiEEiEEEEvT0_T1_)
        /*0064*/ 	.short	0x0380
        /*0066*/ 	.short	0x0018


	//----- nvinfo : EIATTR_SW_WAR
	.align		4
.L_168:
        /*0068*/ 	.byte	0x04, 0x36
        /*006a*/ 	.short	(.L_170 - .L_169)
.L_169:
        /*006c*/ 	.word	0x00000008
.L_170:


//--------------------- .nv.info._ZN3cub18CUB_300001_SM_10006detail8for_each13static_kernelINS2_12policy_hub_t12policy_500_tEmN6thrust24THRUST_300001_SM_1000_NS8cuda_cub6__fill7functorINS7_6detail15normal_iteratorINS7_10device_ptrIiEEEEiEEEEvT0_T1_ --------------------------
	.section	.nv.info._ZN3cub18CUB_300001_SM_10006detail8for_each13static_kernelINS2_12policy_hub_t12policy_500_tEmN6thrust24THRUST_300001_SM_1000_NS8cuda_cub6__fill7functorINS7_6detail15normal_iteratorINS7_10device_ptrIiEEEEiEEEEvT0_T1_,"",@"SHT_CUDA_INFO"
	.sectionflags	@""
	.align	4


	//----- nvinfo : EIATTR_CUDA_API_VERSION
	.align		4
        /*0000*/ 	.byte	0x04, 0x37
        /*0002*/ 	.short	(.L_172 - .L_171)
.L_171:
        /*0004*/ 	.word	0x00000082


	//----- nvinfo : EIATTR_KPARAM_INFO
	.align		4
.L_172:
        /*0008*/ 	.byte	0x04, 0x17
        /*000a*/ 	.short	(.L_174 - .L_173)
.L_173:
        /*000c*/ 	.word	0x00000000
        /*0010*/ 	.short	0x0001
        /*0012*/ 	.short	0x0008
        /*0014*/ 	.byte	0x00, 0xf0, 0x41, 0x00


	//----- nvinfo : EIATTR_KPARAM_INFO
	.align		4
.L_174:
        /*0018*/ 	.byte	0x04, 0x17
        /*001a*/ 	.short	(.L_176 - .L_175)
.L_175:
        /*001c*/ 	.word	0x00000000
        /*0020*/ 	.short	0x0000
        /*0022*/ 	.short	0x0000
        /*0024*/ 	.byte	0x00, 0xf0, 0x21, 0x00


	//----- nvinfo : EIATTR_SPARSE_MMA_MASK
	.align		4
.L_176:
        /*0028*/ 	.byte	0x03, 0x50
        /*002a*/ 	.short	0x0000


	//----- nvinfo : EIATTR_MAXREG_COUNT
	.align		4
        /*002c*/ 	.byte	0x03, 0x1b
        /*002e*/ 	.short	0x00ff


	//----- nvinfo : EIATTR_MERCURY_ISA_VERSION
	.align		4
        /*0030*/ 	.byte	0x03, 0x5f
        /*0032*/ 	.short	0x0101


	//----- nvinfo : EIATTR_VRC_CTA_INIT_COUNT
	.align		4
        /*0034*/ 	.byte	0x02, 0x4a
	.zero		1
	.zero		1


	//----- nvinfo : EIATTR_EXIT_INSTR_OFFSETS
	.align		4
        /*0038*/ 	.byte	0x04, 0x1c
        /*003a*/ 	.short	(.L_178 - .L_177)


	//   ....[0]....
.L_177:
        /*003c*/ 	.word	0x00000130


	//   ....[1]....
        /*0040*/ 	.word	0x00000230


	//   ....[2]....
        /*0044*/ 	.word	0x00000260


	//----- nvinfo : EIATTR_MAX_THREADS
	.align		4
.L_178:
        /*0048*/ 	.byte	0x04, 0x05
        /*004a*/ 	.short	(.L_180 - .L_179)
.L_179:
        /*004c*/ 	.word	0x00000100
        /*0050*/ 	.word	0x00000001
        /*0054*/ 	.word	0x00000001


	//----- nvinfo : EIATTR_CBANK_PARAM_SIZE
	.align		4
.L_180:
        /*0058*/ 	.byte	0x03, 0x19
        /*005a*/ 	.short	0x0018


	//----- nvinfo : EIATTR_PARAM_CBANK
	.align		4
        /*005c*/ 	.byte	0x04, 0x0a
        /*005e*/ 	.short	(.L_182 - .L_181)
	.align		4
.L_181:
        /*0060*/ 	.word	index@(.nv.constant0._ZN3cub18CUB_300001_SM_10006detail8for_each13static_kernelINS2_12policy_hub_t12policy_500_tEmN6thrust24THRUST_300001_SM_1000_NS8cuda_cub6__fill7functorINS7_6detail15normal_iteratorINS7_10device_ptrIiEEEEiEEEEvT0_T1_)
        /*0064*/ 	.short	0x0380
        /*0066*/ 	.short	0x0018


	//----- nvinfo : EIATTR_SW_WAR
	.align		4
.L_182:
        /*0068*/ 	.byte	0x04, 0x36
        /*006a*/ 	.short	(.L_184 - .L_183)
.L_183:
        /*006c*/ 	.word	0x00000008
.L_184:


//--------------------- .nv.info._ZN3cub18CUB_300001_SM_10006detail11EmptyKernelIvEEvv --------------------------
	.section	.nv.info._ZN3cub18CUB_300001_SM_10006detail11EmptyKernelIvEEvv,"",@"SHT_CUDA_INFO"
	.sectionflags	@""
	.align	4


	//----- nvinfo : EIATTR_CUDA_API_VERSION
	.align		4
        /*0000*/ 	.byte	0x04, 0x37
        /*0002*/ 	.short	(.L_186 - .L_185)
.L_185:
        /*0004*/ 	.word	0x00000082


	//----- nvinfo : EIATTR_SPARSE_MMA_MASK
	.align		4
.L_186:
        /*0008*/ 	.byte	0x03, 0x50
        /*000a*/ 	.short	0x0000


	//----- nvinfo : EIATTR_MAXREG_COUNT
	.align		4
        /*000c*/ 	.byte	0x03, 0x1b
        /*000e*/ 	.short	0x00ff


	//----- nvinfo : EIATTR_MERCURY_ISA_VERSION
	.align		4
        /*0010*/ 	.byte	0x03, 0x5f
        /*0012*/ 	.short	0x0101


	//----- nvinfo : EIATTR_VRC_CTA_INIT_COUNT
	.align		4
        /*0014*/ 	.byte	0x02, 0x4a
	.zero		1
	.zero		1


	//----- nvinfo : EIATTR_EXIT_INSTR_OFFSETS
	.align		4
        /*0018*/ 	.byte	0x04, 0x1c
        /*001a*/ 	.short	(.L_188 - .L_187)


	//   ....[0]....
.L_187:
        /*001c*/ 	.word	0x00000010


	//----- nvinfo : EIATTR_SW_WAR
	.align		4
.L_188:
        /*0020*/ 	.byte	0x04, 0x36
        /*0022*/ 	.short	(.L_190 - .L_189)
.L_189:
        /*0024*/ 	.word	0x00000008
.L_190:


//--------------------- .nv.callgraph             --------------------------
	.section	.nv.callgraph,"",@"SHT_CUDA_CALLGRAPH"
	.align	4
	.sectionentsize	8
	.align		4
        /*0000*/ 	.word	0x00000000
	.align		4
        /*0004*/ 	.word	0xffffffff
	.align		4
        /*0008*/ 	.word	0x00000000
	.align		4
        /*000c*/ 	.word	0xfffffffe
	.align		4
        /*0010*/ 	.word	0x00000000
	.align		4
        /*0014*/ 	.word	0xfffffffd
	.align		4
        /*0018*/ 	.word	0x00000000
	.align		4
        /*001c*/ 	.word	0xfffffffc


//--------------------- .nv.constant4             --------------------------
	.section	.nv.constant4,"a",@progbits
	.align	8
	.align		8
.nv.constant4:
        /*0000*/ 	.dword	_ZN30_INTERNAL_548e501f_4_k_cu_main4cuda3std3__45__cpo5beginE
	.align		8
        /*0008*/ 	.dword	_ZN30_INTERNAL_548e501f_4_k_cu_main4cuda3std3__45__cpo3endE
	.align		8
        /*0010*/ 	.dword	_ZN30_INTERNAL_548e501f_4_k_cu_main4cuda3std3__45__cpo6cbeginE
	.align		8
        /*0018*/ 	.dword	_ZN30_INTERNAL_548e501f_4_k_cu_main4cuda3std3__45__cpo4cendE
	.align		8
        /*0020*/ 	.dword	_ZN30_INTERNAL_548e501f_4_k_cu_main4cuda3std3__45__cpo6rbeginE
	.align		8
        /*0028*/ 	.dword	_ZN30_INTERNAL_548e501f_4_k_cu_main4cuda3std3__45__cpo4rendE
	.align		8
        /*0030*/ 	.dword	_ZN30_INTERNAL_548e501f_4_k_cu_main4cuda3std3__45__cpo7crbeginE
	.align		8
        /*0038*/ 	.dword	_ZN30_INTERNAL_548e501f_4_k_cu_main4cuda3std3__45__cpo5crendE
	.align		8
        /*0040*/ 	.dword	_ZN30_INTERNAL_548e501f_4_k_cu_main4cuda3std3__432_GLOBAL__N__548e501f_4_k_cu_main6ignoreE
	.align		8
        /*0048*/ 	.dword	_ZN30_INTERNAL_548e501f_4_k_cu_main4cuda3std3__419piecewise_constructE
	.align		8
        /*0050*/ 	.dword	_ZN30_INTERNAL_548e501f_4_k_cu_main4cuda3std3__48in_placeE
	.align		8
        /*0058*/ 	.dword	_ZN30_INTERNAL_548e501f_4_k_cu_main4cuda3std3__420unreachable_sentinelE
	.align		8
        /*0060*/ 	.dword	_ZN30_INTERNAL_548e501f_4_k_cu_main4cuda3std3__47nulloptE
	.align		8
        /*0068*/ 	.dword	_ZN30_INTERNAL_548e501f_4_k_cu_main4cuda3std3__48unexpectE
	.align		8
        /*0070*/ 	.dword	_ZN30_INTERNAL_548e501f_4_k_cu_main4cuda3std6ranges3__45__cpo4swapE
	.align		8
        /*0078*/ 	.dword	_ZN30_INTERNAL_548e501f_4_k_cu_main4cuda3std6ranges3__45__cpo9iter_moveE
	.align		8
        /*0080*/ 	.dword	_ZN30_INTERNAL_548e501f_4_k_cu_main4cuda3std6ranges3__45__cpo5beginE
	.align		8
        /*0088*/ 	.dword	_ZN30_INTERNAL_548e501f_4_k_cu_main4cuda3std6ranges3__45__cpo3endE
	.align		8
        /*0090*/ 	.dword	_ZN30_INTERNAL_548e501f_4_k_cu_main4cuda3std6ranges3__45__cpo6cbeginE
	.align		8
        /*0098*/ 	.dword	_ZN30_INTERNAL_548e501f_4_k_cu_main4cuda3std6ranges3__45__cpo4cendE
	.align		8
        /*00a0*/ 	.dword	_ZN30_INTERNAL_548e501f_4_k_cu_main4cuda3std6ranges3__45__cpo7advanceE
	.align		8
        /*00a8*/ 	.dword	_ZN30_INTERNAL_548e501f_4_k_cu_main4cuda3std6ranges3__45__cpo9iter_swapE
	.align		8
        /*00b0*/ 	.dword	_ZN30_INTERNAL_548e501f_4_k_cu_main4cuda3std6ranges3__45__cpo4nextE
	.align		8
        /*00b8*/ 	.dword	_ZN30_INTERNAL_548e501f_4_k_cu_main4cuda3std6ranges3__45__cpo4prevE
	.align		8
        /*00c0*/ 	.dword	_ZN30_INTERNAL_548e501f_4_k_cu_main4cuda3std6ranges3__45__cpo4dataE
	.align		8
        /*00c8*/ 	.dword	_ZN30_INTERNAL_548e501f_4_k_cu_main4cuda3std6ranges3__45__cpo5cdataE
	.align		8
        /*00d0*/ 	.dword	_ZN30_INTERNAL_548e501f_4_k_cu_main4cuda3std6ranges3__45__cpo4sizeE
	.align		8
        /*00d8*/ 	.dword	_ZN30_INTERNAL_548e501f_4_k_cu_main4cuda3std6ranges3__45__cpo5ssizeE
	.align		8
        /*00e0*/ 	.dword	_ZN30_INTERNAL_548e501f_4_k_cu_main4cuda3std6ranges3__45__cpo8distanceE
	.align		8
        /*00e8*/ 	.dword	_ZN30_INTERNAL_548e501f_4_k_cu_main6thrust24THRUST_300001_SM_1000_NS8cuda_cub3parE
	.align		8
        /*00f0*/ 	.dword	_ZN30_INTERNAL_548e501f_4_k_cu_main6thrust24THRUST_300001_SM_1000_NS8cuda_cub10par_nosyncE
	.align		8
        /*00f8*/ 	.dword	_ZN30_INTERNAL_548e501f_4_k_cu_main6thrust24THRUST_300001_SM_1000_NS6system6detail10sequential3seqE
	.align		8
        /*0100*/ 	.dword	_ZN30_INTERNAL_548e501f_4_k_cu_main6thrust24THRUST_300001_SM_1000_NS12placeholders2_1E
	.align		8
        /*0108*/ 	.dword	_ZN30_INTERNAL_548e501f_4_k_cu_main6thrust24THRUST_300001_SM_1000_NS12placeholders2_2E
	.align		8
        /*0110*/ 	.dword	_ZN30_INTERNAL_548e501f_4_k_cu_main6thrust24THRUST_300001_SM_1000_NS12placeholders2_3E
	.align		8
        /*0118*/ 	.dword	_ZN30_INTERNAL_548e501f_4_k_cu_main6thrust24THRUST_300001_SM_1000_NS12placeholders2_4E
	.align		8
        /*0120*/ 	.dword	_ZN30_INTERNAL_548e501f_4_k_cu_main6thrust24THRUST_300001_SM_1000_NS12placeholders2_5E
	.align		8
        /*0128*/ 	.dword	_ZN30_INTERNAL_548e501f_4_k_cu_main6thrust24THRUST_300001_SM_1000_NS12placeholders2_6E
	.align		8
        /*0130*/ 	.dword	_ZN30_INTERNAL_548e501f_4_k_cu_main6thrust24THRUST_300001_SM_1000_NS12placeholders2_7E
	.align		8
        /*0138*/ 	.dword	_ZN30_INTERNAL_548e501f_4_k_cu_main6thrust24THRUST_300001_SM_1000_NS12placeholders2_8E
	.align		8
        /*0140*/ 	.dword	_ZN30_INTERNAL_548e501f_4_k_cu_main6thrust24THRUST_300001_SM_1000_NS12placeholders2_9E
	.align		8
        /*0148*/ 	.dword	_ZN30_INTERNAL_548e501f_4_k_cu_main6thrust24THRUST_300001_SM_1000_NS12placeholders3_10E
	.align		8
        /*0150*/ 	.dword	_ZN30_INTERNAL_548e501f_4_k_cu_main6thrust24THRUST_300001_SM_1000_NS3seqE


//--------------------- .text._ZN3cub18CUB_300001_SM_10006detail9transform16transform_kernelINS2_10policy_hubILb1EN4cuda3std3__45tupleIJN6thrust24THRUST_300001_SM_1000_NS6detail15normal_iteratorINSA_10device_ptrIfEEEEEEEE10policy1000El5saxpiSF_JPfEEEvT0_iT1_T2_DpNS2_10kernel_argIT3_EE --------------------------
	.section	.text._ZN3cub18CUB_300001_SM_10006detail9transform16transform_kernelINS2_10policy_hubILb1EN4cuda3std3__45tupleIJN6thrust24THRUST_300001_SM_1000_NS6detail15normal_iteratorINSA_10device_ptrIfEEEEEEEE10policy1000El5saxpiSF_JPfEEEvT0_iT1_T2_DpNS2_10kernel_argIT3_EE,"ax",@progbits
	.align	128
        .global         _ZN3cub18CUB_300001_SM_10006detail9transform16transform_kernelINS2_10policy_hubILb1EN4cuda3std3__45tupleIJN6thrust24THRUST_300001_SM_1000_NS6detail15normal_iteratorINSA_10device_ptrIfEEEEEEEE10policy1000El5saxpiSF_JPfEEEvT0_iT1_T2_DpNS2_10kernel_argIT3_EE
        .type           _ZN3cub18CUB_300001_SM_10006detail9transform16transform_kernelINS2_10policy_hubILb1EN4cuda3std3__45tupleIJN6thrust24THRUST_300001_SM_1000_NS6detail15normal_iteratorINSA_10device_ptrIfEEEEEEEE10policy1000El5saxpiSF_JPfEEEvT0_iT1_T2_DpNS2_10kernel_argIT3_EE,@function
        .size           _ZN3cub18CUB_300001_SM_10006detail9transform16transform_kernelINS2_10policy_hubILb1EN4cuda3std3__45tupleIJN6thrust24THRUST_300001_SM_1000_NS6detail15normal_iteratorINSA_10device_ptrIfEEEEEEEE10policy1000El5saxpiSF_JPfEEEvT0_iT1_T2_DpNS2_10kernel_argIT3_EE,(.L_x_41 - _ZN3cub18CUB_300001_SM_10006detail9transform16transform_kernelINS2_10policy_hubILb1EN4cuda3std3__45tupleIJN6thrust24THRUST_300001_SM_1000_NS6detail15normal_iteratorINSA_10device_ptrIfEEEEEEEE10policy1000El5saxpiSF_JPfEEEvT0_iT1_T2_DpNS2_10kernel_argIT3_EE)
        .other          _ZN3cub18CUB_300001_SM_10006detail9transform16transform_kernelINS2_10policy_hubILb1EN4cuda3std3__45tupleIJN6thrust24THRUST_300001_SM_1000_NS6detail15normal_iteratorINSA_10device_ptrIfEEEEEEEE10policy1000El5saxpiSF_JPfEEEvT0_iT1_T2_DpNS2_10kernel_argIT3_EE,@"STO_CUDA_ENTRY STV_DEFAULT"
_ZN3cub18CUB_300001_SM_10006detail9transform16transform_kernelINS2_10policy_hubILb1EN4cuda3std3__45tupleIJN6thrust24THRUST_300001_SM_1000_NS6detail15normal_iteratorINSA_10device_ptrIfEEEEEEEE10policy1000El5saxpiSF_JPfEEEvT0_iT1_T2_DpNS2_10kernel_argIT3_EE:
.text._ZN3cub18CUB_300001_SM_10006detail9transform16transform_kernelINS2_10policy_hubILb1EN4cuda3std3__45tupleIJN6thrust24THRUST_300001_SM_1000_NS6detail15normal_iteratorINSA_10device_ptrIfEEEEEEEE10policy1000El5saxpiSF_JPfEEEvT0_iT1_T2_DpNS2_10kernel_argIT3_EE:
[----:B------:R-:W-:Y:S08]  /*0000*/  LDC R1, c[0x0][0x37c] ;  /* 0x0000df00ff017b82 */ /* 0x000ff00000000800 */
[----:B------:R-:W0:Y:S01]  /*0010*/  LDC R0, c[0x0][0x388] ;  /* 0x0000e200ff007b82 */ /* 0x000e220000000800 */
[----:B------:R-:W1:Y:S01]  /*0020*/  LDCU.64 UR6, c[0x0][0x380] ;  /* 0x00007000ff0677ac */ /* 0x000e620008000a00 */
[----:B------:R-:W2:Y:S01]  /*0030*/  S2R R7, SR_TID.X ;  /* 0x0000000000077919 */ /* 0x000ea20000002100 */
[----:B------:R-:W-:Y:S05]  /*0040*/  BSSY.RECONVERGENT B0, `(.L_x_0) ;  /* 0x000001a000007945 */ /* 0x000fea0003800200 */
[----:B------:R-:W3:Y:S01]  /*0050*/  S2UR UR4, SR_CTAID.X ;  /* 0x00000000000479c3 */ /* 0x000ee20000002500 */
[----:B0-----:R-:W-:-:S04]  /*0060*/  SHF.L.U32 R5, R0, 0x7, RZ ;  /* 0x0000000700057819 */ /* 0x001fc800000006ff */
[----:B------:R-:W-:Y:S01]  /*0070*/  SHF.R.S32.HI R4, RZ, 0x1f, R5 ;  /* 0x0000001fff047819 */ /* 0x000fe20000011405 */
[----:B---3--:R-:W-:Y:S01]  /*0080*/  IMAD.WIDE.U32 R2, R5, UR4, RZ ;  /* 0x0000000405027c25 */ /* 0x008fe2000f8e00ff */
[----:B--2---:R-:W-:-:S03]  /*0090*/  SHF.L.U32 R11, R7, 0x7, RZ ;  /* 0x00000007070b7819 */ /* 0x004fc600000006ff */
[----:B------:R-:W-:Y:S01]  /*00a0*/  IMAD R13, R4, UR4, RZ ;  /* 0x00000004040d7c24 */ /* 0x000fe2000f8e02ff */
[----:B-1----:R-:W-:-:S03]  /*00b0*/  IADD3 R6, P1, PT, -R2, UR6, RZ ;  /* 0x0000000602067c10 */ /* 0x002fc6000ff3e1ff */
[----:B------:R-:W-:Y:S01]  /*00c0*/  IMAD.IADD R13, R3, 0x1, R13 ;  /* 0x00000001030d7824 */ /* 0x000fe200078e020d */
[----:B------:R-:W-:-:S04]  /*00d0*/  ISETP.LT.U32.AND P0, PT, R6, R5, PT ;  /* 0x000000050600720c */ /* 0x000fc80003f01070 */
[----:B------:R-:W-:-:S04]  /*00e0*/  IADD3.X R9, PT, PT, ~R13, UR7, RZ, P1, !PT ;  /* 0x000000070d097c10 */ /* 0x000fc80008ffe5ff */
[----:B------:R-:W-:-:S04]  /*00f0*/  ISETP.LT.AND.EX P0, PT, R9, R4, PT, P0 ;  /* 0x000000040900720c */ /* 0x000fc80003f01300 */
[----:B------:R-:W-:-:S05]  /*0100*/  SEL R6, R6, R5, P0 ;  /* 0x0000000506067207 */ /* 0x000fca0000000000 */
[----:B------:R-:W-:-:S05]  /*0110*/  IMAD.SHL.U32 R4, R6, 0x4, RZ ;  /* 0x0000000406047824 */ /* 0x000fca00078e00ff */
[----:B------:R-:W-:-:S13]  /*0120*/  ISETP.GE.AND P0, PT, R11, R4, PT ;  /* 0x000000040b00720c */ /* 0x000fda0003f06270 */
[----:B------:R-:W-:Y:S05]  /*0130*/  @P0 BRA `(.L_x_1) ;  /* 0x0000000000280947 */ /* 0x000fea0003800000 */
[----:B------:R-:W0:Y:S02]  /*0140*/  LDC.64 R8, c[0x0][0x3a0] ;  /* 0x0000e800ff087b82 */ /* 0x000e240000000a00 */
[----:B0-----:R-:W-:-:S04]  /*0150*/  LEA R8, P0, R2, R8, 0x2 ;  /* 0x0000000802087211 */ /* 0x001fc800078010ff */
[----:B------:R-:W-:-:S03]  /*0160*/  LEA.HI.X R9, R2, R9, R13, 0x2, P0 ;  /* 0x0000000902097211 */ /* 0x000fc600000f140d */
[----:B------:R-:W-:-:S07]  /*0170*/  IMAD.WIDE.U32 R8, R7, 0x80, R8 ;  /* 0x0000008007087825 */ /* 0x000fce00078e0008 */
.L_x_2:
[----:B------:R-:W-:Y:S01]  /*0180*/  IADD3 R11, PT, PT, R11, 0x4000, RZ ;  /* 0x000040000b0b7810 */ /* 0x000fe20007ffe0ff */
[----:B------:R0:W-:Y:S03]  /*0190*/  CCTL.E.PF2 [R8] ;  /* 0x000000000800798f */ /* 0x0001e60000800100 */
[----:B------:R-:W-:Y:S02]  /*01a0*/  ISETP.GE.AND P0, PT, R11, R4, PT ;  /* 0x000000040b00720c */ /* 0x000fe40003f06270 */
[----:B0-----:R-:W-:-:S05]  /*01b0*/  IADD3 R8, P1, PT, R8, 0x4000, RZ ;  /* 0x0000400008087810 */ /* 0x001fca0007f3e0ff */
[----:B------:R-:W-:-:S06]  /*01c0*/  IMAD.X R9, RZ, RZ, R9, P1 ;  /* 0x000000ffff097224 */ /* 0x000fcc00008e0609 */
[----:B------:R-:W-:Y:S05]  /*01d0*/  @!P0 BRA `(.L_x_2) ;  /* 0xfffffffc00e88947 */ /* 0x000fea000383ffff */
.L_x_1:
[----:B------:R-:W-:Y:S05]  /*01e0*/  BSYNC.RECONVERGENT B0 ;  /* 0x0000000000007941 */ /* 0x000fea0003800200 */
.L_x_0:
[----:B------:R-:W0:Y:S01]  /*01f0*/  LDCU.64 UR8, c[0x0][0x3a0] ;  /* 0x00007400ff0877ac */ /* 0x000e220008000a00 */
[----:B------:R-:W-:Y:S02]  /*0200*/  ISETP.NE.AND P0, PT, R5, R6, PT ;  /* 0x000000060500720c */ /* 0x000fe40003f05270 */
[C---:B------:R-:W-:Y:S01]  /*0210*/  SHF.L.U32 R3, R2.reuse, 0x2, RZ ;  /* 0x0000000202037819 */ /* 0x040fe200000006ff */
[----:B------:R-:W1:Y:S01]  /*0220*/  LDCU.64 UR6, c[0x0][0x398] ;  /* 0x00007300ff0677ac */ /* 0x000e620008000a00 */
[----:B------:R-:W-:Y:S01]  /*0230*/  SHF.L.U64.HI R8, R2, 0x2, R13 ;  /* 0x0000000202087819 */ /* 0x000fe2000001020d */
[----:B------:R-:W2:Y:S01]  /*0240*/  LDCU.64 UR4, c[0x0][0x358] ;  /* 0x00006b00ff0477ac */ /* 0x000ea20008000a00 */
[C---:B0-----:R-:W-:Y:S02]  /*0250*/  IADD3 R4, P1, PT, R3.reuse, UR8, RZ ;  /* 0x0000000803047c10 */ /* 0x041fe4000ff3e0ff */
[----:B-1----:R-:W-:Y:S02]  /*0260*/  IADD3 R2, P2, PT, R3, UR6, RZ ;  /* 0x0000000603027c10 */ /* 0x002fe4000ff5e0ff */
[----:B------:R-:W-:-:S02]  /*0270*/  IADD3.X R5, PT, PT, R8, UR9, RZ, P1, !PT ;  /* 0x0000000908057c10 */ /* 0x000fc40008ffe4ff */
[----:B------:R-:W-:Y:S01]  /*0280*/  IADD3.X R3, PT, PT, R8, UR7, RZ, P2, !PT ;  /* 0x0000000708037c10 */ /* 0x000fe200097fe4ff */
[----:B--2---:R-:W-:Y:S08]  /*0290*/  @!P0 BRA `(.L_x_3) ;  /* 0x0000000c005c8947 */ /* 0x004ff00003800000 */
[----:B------:R-:W-:-:S13]  /*02a0*/  ISETP.GE.AND P0, PT, R0, 0x1, PT ;  /* 0x000000010000780c */ /* 0x000fda0003f06270 */
[----:B------:R-:W-:Y:S05]  /*02b0*/  @!P0 EXIT ;  /* 0x000000000000894d */ /* 0x000fea0003800000 */
[C---:B------:R-:W-:Y:S01]  /*02c0*/  ISETP.GE.U32.AND P0, PT, R0.reuse, 0x8, PT ;  /* 0x000000080000780c */ /* 0x040fe20003f06070 */
[----:B------:R-:W-:Y:S01]  /*02d0*/  IMAD.MOV.U32 R8, RZ, RZ, RZ ;  /* 0x000000ffff087224 */ /* 0x000fe200078e00ff */
[----:B------:R-:W-:-:S11]  /*02e0*/  LOP3.LUT R18, R0, 0x7, RZ, 0xc0, !PT ;  /* 0x0000000700127812 */ /* 0x000fd600078ec0ff */
[----:B------:R-:W-:Y:S05]  /*02f0*/  @!P0 BRA `(.L_x_4) ;  /* 0x0000000800048947 */ /* 0x000fea0003800000 */
[----:B------:R-:W-:-:S13]  /*0300*/  ISETP.GE.AND P0, PT, R7, R6, PT ;  /* 0x000000060700720c */ /* 0x000fda0003f06270 */
[C---:B------:R-:W-:Y:S01]  /*0310*/  @!P0 IMAD.WIDE.U32 R8, R7.reuse, 0x4, R4 ;  /* 0x0000000407088825 */ /* 0x040fe200078e0004 */
[----:B------:R-:W0:Y:S05]  /*0320*/  @!P0 LDC R17, c[0x0][0x38c] ;  /* 0x0000e300ff118b82 */ /* 0x000e2a0000000800 */
[----:B------:R-:W0:Y:S01]  /*0330*/  @!P0 LDG.E R8, desc[UR4][R8.64] ;  /* 0x0000000408088981 */ /* 0x000e22000c1e1900 */
[C---:B------:R-:W-:Y:S01]  /*0340*/  IADD3 R13, PT, PT, R7.reuse, 0x80, RZ ;  /* 0x00000080070d7810 */ /* 0x040fe20007ffe0ff */
[----:B------:R-:W-:Y:S01]  /*0350*/  @!P0 IMAD.WIDE.U32 R14, R7, 0x4, R2 ;  /* 0x00000004070e8825 */ /* 0x000fe200078e0002 */
[----:B------:R-:W0:Y:S02]  /*0360*/  @!P0 LDC R11, c[0x0][0x390] ;  /* 0x0000e400ff0b8b82 */ /* 0x000e240000000800 */
[----:B------:R-:W-:-:S13]  /*0370*/  ISETP.GE.AND P1, PT, R13, R6, PT ;  /* 0x000000060d00720c */ /* 0x000fda0003f26270 */
[----:B------:R-:W1:Y:S08]  /*0380*/  @!P1 LDC R19, c[0x0][0x38c] ;  /* 0x0000e300ff139b82 */ /* 0x000e700000000800 */
[----:B------:R-:W1:Y:S01]  /*0390*/  @!P1 LDC R21, c[0x0][0x390] ;  /* 0x0000e400ff159b82 */ /* 0x000e620000000800 */
[----:B0-----:R-:W-:Y:S01]  /*03a0*/  @!P0 FFMA R17, R8, R17, R11 ;  /* 0x0000001108118223 */ /* 0x001fe2000000000b */
[----:B------:R-:W-:-:S04]  /*03b0*/  IMAD.WIDE R10, R13, 0x4, R4 ;  /* 0x000000040d0a7825 */ /* 0x000fc800078e0204 */
[----:B------:R0:W-:Y:S04]  /*03c0*/  @!P0 STG.E desc[UR4][R14.64], R17 ;  /* 0x000000110e008986 */ /* 0x0001e8000c101904 */
[----:B------:R-:W1:Y:S01]  /*03d0*/  @!P1 LDG.E R16, desc[UR4][R10.64] ;  /* 0x000000040a109981 */ /* 0x000e62000c1e1900 */
[----:B------:R-:W-:Y:S02]  /*03e0*/  VIADD R9, R7, 0x100 ;  /* 0x0000010007097836 */ /* 0x000fe40000000000 */
[----:B------:R-:W-:-:S03]  /*03f0*/  IMAD.WIDE R12, R13, 0x4, R2 ;  /* 0x000000040d0c7825 */ /* 0x000fc600078e0202 */
[----:B------:R-:W-:-:S13]  /*0400*/  ISETP.GE.AND P0, PT, R9, R6, PT ;  /* 0x000000060900720c */ /* 0x000fda0003f06270 */
[----:B0-----:R-:W0:Y:S01]  /*0410*/  @!P0 LDC R17, c[0x0][0x390] ;  /* 0x0000e400ff118b82 */ /* 0x001e220000000800 */
[----:B-1----:R-:W-:-:S07]  /*0420*/  @!P1 FFMA R9, R16, R19, R21 ;  /* 0x0000001310099223 */ /* 0x002fce0000000015 */
[----:B------:R-:W0:Y:S01]  /*0430*/  @!P0 LDC R19, c[0x0][0x38c] ;  /* 0x0000e300ff138b82 */ /* 0x000e220000000800 */
[----:B------:R1:W-:Y:S04]  /*0440*/  @!P1 STG.E desc[UR4][R12.64], R9 ;  /* 0x000000090c009986 */ /* 0x0003e8000c101904 */
[----:B------:R-:W0:Y:S01]  /*0450*/  @!P0 LDG.E R8, desc[UR4][R10.64+0x200] ;  /* 0x000200040a088981 */ /* 0x000e22000c1e1900 */
[----:B------:R-:W-:-:S04]  /*0460*/  IADD3 R15, PT, PT, R7, 0x180, RZ ;  /* 0x00000180070f7810 */ /* 0x000fc80007ffe0ff */
[----:B------:R-:W-:Y:S01]  /*0470*/  ISETP.GE.AND P1, PT, R15, R6, PT ;  /* 0x000000060f00720c */ /* 0x000fe20003f26270 */
[----:B0-----:R-:W-:-:S12]  /*0480*/  @!P0 FFMA R15, R8, R19, R17 ;  /* 0x00000013080f8223 */ /* 0x001fd80000000011 */
[----:B------:R-:W0:Y:S01]  /*0490*/  @!P1 LDC R17, c[0x0][0x38c] ;  /* 0x0000e300ff119b82 */ /* 0x000e220000000800 */
[----:B------:R2:W-:Y:S04]  /*04a0*/  @!P0 STG.E desc[UR4][R12.64+0x200], R15 ;  /* 0x0002000f0c008986 */ /* 0x0005e8000c101904 */
[----:B------:R-:W0:Y:S03]  /*04b0*/  @!P1 LDG.E R8, desc[UR4][R10.64+0x400] ;  /* 0x000400040a089981 */ /* 0x000e26000c1e1900 */
[----:B------:R-:W0:Y:S01]  /*04c0*/  @!P1 LDC R19, c[0x0][0x390] ;  /* 0x0000e400ff139b82 */ /* 0x000e220000000800 */
[----:B-1----:R-:W-:-:S05]  /*04d0*/  VIADD R9, R7, 0x200 ;  /* 0x0000020007097836 */ /* 0x002fca0000000000 */
[----:B------:R-:W-:Y:S01]  /*04e0*/  ISETP.GE.AND P0, PT, R9, R6, PT ;  /* 0x000000060900720c */ /* 0x000fe20003f06270 */
[----:B0-----:R-:W-:-:S12]  /*04f0*/  @!P1 FFMA R9, R8, R17, R19 ;  /* 0x0000001108099223 */ /* 0x001fd80000000013 */
[----:B------:R-:W0:Y:S01]  /*0500*/  @!P0 LDC R17, c[0x0][0x38c] ;  /* 0x0000e300ff118b82 */ /* 0x000e220000000800 */
[----:B------:R1:W-:Y:S04]  /*0510*/  @!P1 STG.E desc[UR4][R12.64+0x400], R9 ;  /* 0x000400090c009986 */ /* 0x0003e8000c101904 */
[----:B------:R-:W0:Y:S03]  /*0520*/  @!P0 LDG.E R8, desc[UR4][R10.64+0x600] ;  /* 0x000600040a088981 */ /* 0x000e26000c1e1900 */
[----:B------:R-:W0:Y:S01]  /*0530*/  @!P0 LDC R19, c[0x0][0x390] ;  /* 0x0000e400ff138b82 */ /* 0x000e220000000800 */
[----:B--2---:R-:W-:-:S04]  /*0540*/  IADD3 R15, PT, PT, R7, 0x280, RZ ;  /* 0x00000280070f7810 */ /* 0x004fc80007ffe0ff */
        /* <DEDUP_REMOVED lines=16> */
[----:B------:R-:W1:Y:S01]  /*0650*/  @!P1 LDC R17, c[0x0][0x38c] ;  /* 0x0000e300ff119b82 */ /* 0x000e620000000800 */
[----:B------:R0:W-:Y:S04]  /*0660*/  @!P0 STG.E desc[UR4][R12.64+0xa00], R15 ;  /* 0x000a000f0c008986 */ /* 0x0001e8000c101904 */
[----:B------:R-:W1:Y:S03]  /*0670*/  @!P1 LDG.E R8, desc[UR4][R10.64+0xc00] ;  /* 0x000c00040a089981 */ /* 0x000e66000c1e1900 */
[----:B------:R-:W1:Y:S02]  /*0680*/  @!P1 LDC R19, c[0x0][0x390] ;  /* 0x0000e400ff139b82 */ /* 0x000e640000000800 */
[----:B-1----:R-:W-:Y:S01]  /*0690*/  @!P1 FFMA R9, R8, R17, R19 ;  /* 0x0000001108099223 */ /* 0x002fe20000000013 */
[----:B------:R-:W-:-:S04]  /*06a0*/  LOP3.LUT R8, R0, 0x7ffffff8, RZ, 0xc0, !PT ;  /* 0x7ffffff800087812 */ /* 0x000fc800078ec0ff */
[----:B------:R0:W-:Y:S01]  /*06b0*/  @!P1 STG.E desc[UR4][R12.64+0xc00], R9 ;  /* 0x000c00090c009986 */ /* 0x0001e2000c101904 */
[----:B------:R-:W-:-:S13]  /*06c0*/  ISETP.NE.AND P0, PT, R8, 0x8, PT ;  /* 0x000000080800780c */ /* 0x000fda0003f05270 */
[----:B0-----:R-:W-:Y:S05]  /*06d0*/  @!P0 BRA `(.L_x_4) ;  /* 0x00000004000c8947 */ /* 0x001fea0003800000 */
[----:B------:R-:W0:Y:S01]  /*06e0*/  LDC R0, c[0x0][0x390] ;  /* 0x0000e400ff007b82 */ /* 0x000e220000000800 */
[----:B------:R-:W-:Y:S01]  /*06f0*/  HFMA2 R9, -RZ, RZ, 0, 4.76837158203125e-07 ;  /* 0x00000008ff097431 */ /* 0x000fe200000001ff */
[----:B------:R-:W1:Y:S06]  /*0700*/  LDCU UR6, c[0x0][0x38c] ;  /* 0x00007180ff0677ac */ /* 0x000e6c0008000800 */
.L_x_7:
[----:B--2---:R-:W-:-:S05]  /*0710*/  IMAD R15, R9, 0x80, R7 ;  /* 0x00000080090f7824 */ /* 0x004fca00078e0207 */
[----:B------:R-:W-:-:S13]  /*0720*/  ISETP.GE.AND P0, PT, R15, R6, PT ;  /* 0x000000060f00720c */ /* 0x000fda0003f06270 */
[C---:B------:R-:W-:Y:S01]  /*0730*/  @!P0 IMAD.WIDE.U32 R10, R15.reuse, 0x4, R4 ;  /* 0x000000040f0a8825 */ /* 0x040fe200078e0004 */
[----:B------:R-:W2:Y:S05]  /*0740*/  @!P0 LDC R21, c[0x0][0x38c] ;  /* 0x0000e300ff158b82 */ /* 0x000eaa0000000800 */
[----:B------:R-:W2:Y:S01]  /*0750*/  @!P0 LDG.E R10, desc[UR4][R10.64] ;  /* 0x000000040a0a8981 */ /* 0x000ea2000c1e1900 */
[C---:B------:R-:W-:Y:S01]  /*0760*/  IADD3 R19, PT, PT, R15.reuse, 0x80, RZ ;  /* 0x000000800f137810 */ /* 0x040fe20007ffe0ff */
[----:B------:R-:W-:Y:S01]  /*0770*/  @!P0 IMAD.WIDE.U32 R16, R15, 0x4, R2 ;  /* 0x000000040f108825 */ /* 0x000fe200078e0002 */
[----:B------:R-:W2:Y:S02]  /*0780*/  @!P0 LDC R13, c[0x0][0x390] ;  /* 0x0000e400ff0d8b82 */ /* 0x000ea40000000800 */
[----:B------:R-:W-:-:S13]  /*0790*/  ISETP.GE.AND P1, PT, R19, R6, PT ;  /* 0x000000061300720c */ /* 0x000fda0003f26270 */
[----:B------:R-:W3:Y:S08]  /*07a0*/  @!P1 LDC R23, c[0x0][0x38c] ;  /* 0x0000e300ff179b82 */ /* 0x000ef00000000800 */
[----:B------:R-:W3:Y:S01]  /*07b0*/  @!P1 LDC R25, c[0x0][0x390] ;  /* 0x0000e400ff199b82 */ /* 0x000ee20000000800 */
[----:B--2---:R-:W-:Y:S01]  /*07c0*/  @!P0 FFMA R21, R10, R21, R13 ;  /* 0x000000150a158223 */ /* 0x004fe2000000000d */
[----:B------:R-:W-:-:S04]  /*07d0*/  IMAD.WIDE R12, R19, 0x4, R4 ;  /* 0x00000004130c7825 */ /* 0x000fc800078e0204 */
[----:B------:R2:W-:Y:S04]  /*07e0*/  @!P0 STG.E desc[UR4][R16.64], R21 ;  /* 0x0000001510008986 */ /* 0x0005e8000c101904 */
[----:B------:R-:W3:Y:S01]  /*07f0*/  @!P1 LDG.E R14, desc[UR4][R12.64] ;  /* 0x000000040c0e9981 */ /* 0x000ee2000c1e1900 */
[----:B------:R-:W-:-:S04]  /*0800*/  IADD3 R11, PT, PT, R15, 0x100, RZ ;  /* 0x000001000f0b7810 */ /* 0x000fc80007ffe0ff */
[----:B------:R-:W-:Y:S01]  /*0810*/  ISETP.GE.AND P0, PT, R11, R6, PT ;  /* 0x000000060b00720c */ /* 0x000fe20003f06270 */
[----:B------:R-:W-:-:S12]  /*0820*/  IMAD.WIDE R10, R19, 0x4, R2 ;  /* 0x00000004130a7825 */ /* 0x000fd800078e0202 */
[----:B--2---:R-:W2:Y:S01]  /*0830*/  @!P0 LDC R21, c[0x0][0x390] ;  /* 0x0000e400ff158b82 */ /* 0x004ea20000000800 */
[----:B---3--:R-:W-:-:S07]  /*0840*/  @!P1 FFMA R19, R14, R23, R25 ;  /* 0x000000170e139223 */ /* 0x008fce0000000019 */
[----:B------:R-:W2:Y:S01]  /*0850*/  @!P0 LDC R23, c[0x0][0x38c] ;  /* 0x0000e300ff178b82 */ /* 0x000ea20000000800 */
[----:B------:R3:W-:Y:S04]  /*0860*/  @!P1 STG.E desc[UR4][R10.64], R19 ;  /* 0x000000130a009986 */ /* 0x0007e8000c101904 */
[----:B------:R-:W2:Y:S01]  /*0870*/  @!P0 LDG.E R14, desc[UR4][R12.64+0x200] ;  /* 0x000200040c0e8981 */ /* 0x000ea2000c1e1900 */
[----:B------:R-:W-:-:S05]  /*0880*/  VIADD R17, R15, 0x180 ;  /* 0x000001800f117836 */ /* 0x000fca0000000000 */
[----:B------:R-:W-:-:S13]  /*0890*/  ISETP.GE.AND P1, PT, R17, R6, PT ;  /* 0x000000061100720c */ /* 0x000fda0003f26270 */
[----:B------:R-:W3:Y:S01]  /*08a0*/  @!P1 LDC R25, c[0x0][0x390] ;  /* 0x0000e400ff199b82 */ /* 0x000ee20000000800 */
[----:B--2---:R-:W-:-:S07]  /*08b0*/  @!P0 FFMA R21, R14, R23, R21 ;  /* 0x000000170e158223 */ /* 0x004fce0000000015 */
[----:B------:R-:W3:Y:S01]  /*08c0*/  @!P1 LDC R23, c[0x0][0x38c] ;  /* 0x0000e300ff179b82 */ /* 0x000ee20000000800 */
[----:B------:R2:W-:Y:S04]  /*08d0*/  @!P0 STG.E desc[UR4][R10.64+0x200], R21 ;  /* 0x000200150a008986 */ /* 0x0005e8000c101904 */
[----:B------:R-:W3:Y:S01]  /*08e0*/  @!P1 LDG.E R14, desc[UR4][R12.64+0x400] ;  /* 0x000400040c0e9981 */ /* 0x000ee2000c1e1900 */
[----:B------:R-:W-:-:S04]  /*08f0*/  IADD3 R17, PT, PT, R15, 0x200, RZ ;  /* 0x000002000f117810 */ /* 0x000fc80007ffe0ff */
[----:B------:R-:W-:Y:S01]  /*0900*/  ISETP.GE.AND P0, PT, R17, R6, PT ;  /* 0x000000061100720c */ /* 0x000fe20003f06270 */
[----:B---3--:R-:W-:-:S12]  /*0910*/  @!P1 FFMA R19, R14, R23, R25 ;  /* 0x000000170e139223 */ /* 0x008fd80000000019 */
[----:B------:R-:W2:Y:S01]  /*0920*/  @!P0 LDC R23, c[0x0][0x38c] ;  /* 0x0000e300ff178b82 */ /* 0x000ea20000000800 */
[----:B------:R3:W-:Y:S04]  /*0930*/  @!P1 STG.E desc[UR4][R10.64+0x400], R19 ;  /* 0x000400130a009986 */ /* 0x0007e8000c101904 */
[----:B------:R-:W2:Y:S03]  /*0940*/  @!P0 LDG.E R14, desc[UR4][R12.64+0x600] ;  /* 0x000600040c0e8981 */ /* 0x000ea6000c1e1900 */
[----:B------:R-:W2:Y:S01]  /*0950*/  @!P0 LDC R25, c[0x0][0x390] ;  /* 0x0000e400ff198b82 */ /* 0x000ea20000000800 */
[----:B------:R-:W-:-:S04]  /*0960*/  IADD3 R17, PT, PT, R15, 0x280, RZ ;  /* 0x000002800f117810 */ /* 0x000fc80007ffe0ff */
[----:B------:R-:W-:Y:S01]  /*0970*/  ISETP.GE.AND P1, PT, R17, R6, PT ;  /* 0x000000061100720c */ /* 0x000fe20003f26270 */
[----:B--2---:R-:W-:-:S12]  /*0980*/  @!P0 FFMA R21, R14, R23, R25 ;  /* 0x000000170e158223 */ /* 0x004fd80000000019 */
[----:B------:R-:W3:Y:S01]  /*0990*/  @!P1 LDC R23, c[0x0][0x38c] ;  /* 0x0000e300ff179b82 */ /* 0x000ee20000000800 */
[----:B------:R2:W-:Y:S04]  /*09a0*/  @!P0 STG.E desc[UR4][R10.64+0x600], R21 ;  /* 0x000600150a008986 */ /* 0x0005e8000c101904 */
[----:B------:R-:W3:Y:S03]  /*09b0*/  @!P1 LDG.E R14, desc[UR4][R12.64+0x800] ;  /* 0x000800040c0e9981 */ /* 0x000ee6000c1e1900 */
[----:B------:R-:W3:Y:S01]  /*09c0*/  @!P1 LDC R25, c[0x0][0x390] ;  /* 0x0000e400ff199b82 */ /* 0x000ee20000000800 */
[----:B------:R-:W-:-:S05]  /*09d0*/  VIADD R17, R15, 0x300 ;  /* 0x000003000f117836 */ /* 0x000fca0000000000 */
[----:B------:R-:W-:-:S13]  /*09e0*/  ISETP.GE.AND P0, PT, R17, R6, PT ;  /* 0x000000061100720c */ /* 0x000fda0003f06270 */
[----:B------:R-:W4:Y:S01]  /*09f0*/  @!P0 LDC R17, c[0x0][0x38c] ;  /* 0x0000e300ff118b82 */ /* 0x000f220000000800 */
[----:B---3--:R-:W-:-:S07]  /*0a00*/  @!P1 FFMA R19, R14, R23, R25 ;  /* 0x000000170e139223 */ /* 0x008fce0000000019 */
[----:B------:R-:W4:Y:S01]  /*0a10*/  @!P0 LDC R23, c[0x0][0x390] ;  /* 0x0000e400ff178b82 */ /* 0x000f220000000800 */
[----:B------:R2:W-:Y:S04]  /*0a20*/  @!P1 STG.E desc[UR4][R10.64+0x800], R19 ;  /* 0x000800130a009986 */ /* 0x0005e8000c101904 */
[----:B------:R-:W4:Y:S01]  /*0a30*/  @!P0 LDG.E R14, desc[UR4][R12.64+0xa00] ;  /* 0x000a00040c0e8981 */ /* 0x000f22000c1e1900 */
[----:B------:R-:W-:Y:S01]  /*0a40*/  IADD3 R15, PT, PT, R15, 0x380, RZ ;  /* 0x000003800f0f7810 */ /* 0x000fe20007ffe0ff */
[----:B------:R-:W-:Y:S01]  /*0a50*/  BSSY.RECONVERGENT B0, `(.L_x_5) ;  /* 0x000000a000007945 */ /* 0x000fe20003800200 */
[----:B------:R-:W-:-:S04]  /*0a60*/  IADD3 R9, PT, PT, R9, 0x8, RZ ;  /* 0x0000000809097810 */ /* 0x000fc80007ffe0ff */
[----:B------:R-:W-:Y:S01]  /*0a70*/  ISETP.NE.AND P1, PT, R9, R8, PT ;  /* 0x000000080900720c */ /* 0x000fe20003f25270 */
[----:B----4-:R-:W-:-:S05]  /*0a80*/  @!P0 FFMA R17, R14, R17, R23 ;  /* 0x000000110e118223 */ /* 0x010fca0000000017 */
[----:B------:R2:W-:Y:S01]  /*0a90*/  @!P0 STG.E desc[UR4][R10.64+0xa00], R17 ;  /* 0x000a00110a008986 */ /* 0x0005e2000c101904 */
[----:B------:R-:W-:-:S13]  /*0aa0*/  ISETP.GE.AND P0, PT, R15, R6, PT ;  /* 0x000000060f00720c */ /* 0x000fda0003f06270 */
[----:B--2---:R-:W-:Y:S05]  /*0ab0*/  @P0 BRA `(.L_x_6) ;  /* 0x00000000000c0947 */ /* 0x004fea0003800000 */
[----:B------:R-:W0:Y:S02]  /*0ac0*/  LDG.E R13, desc[UR4][R12.64+0xc00] ;  /* 0x000c00040c0d7981 */ /* 0x000e24000c1e1900 */
[----:B01----:R-:W-:-:S05]  /*0ad0*/  FFMA R15, R13, UR6, R0 ;  /* 0x000000060d0f7c23 */ /* 0x003fca0008000000 */
[----:B------:R2:W-:Y:S02]  /*0ae0*/  STG.E desc[UR4][R10.64+0xc00], R15 ;  /* 0x000c000f0a007986 */ /* 0x0005e4000c101904 */
.L_x_6:
[----:B-1----:R-:W-:Y:S05]  /*0af0*/  BSYNC.RECONVERGENT B0 ;  /* 0x0000000000007941 */ /* 0x002fea0003800200 */
.L_x_5:
[----:B------:R-:W-:Y:S05]  /*0b00*/  @P1 BRA `(.L_x_7) ;  /* 0xfffffffc00001947 */ /* 0x000fea000383ffff */
.L_x_4:
[----:B------:R-:W-:-:S13]  /*0b10*/  ISETP.NE.AND P0, PT, R18, RZ, PT ;  /* 0x000000ff1200720c */ /* 0x000fda0003f05270 */
[----:B------:R-:W-:Y:S05]  /*0b20*/  @!P0 EXIT ;  /* 0x000000000000894d */ /* 0x000fea0003800000 */
[----:B0-----:R-:W0:Y:S01]  /*0b30*/  LDC R0, c[0x0][0x388] ;  /* 0x0000e200ff007b82 */ /* 0x001e220000000800 */
[----:B------:R-:W-:Y:S02]  /*0b40*/  ISETP.GE.U32.AND P1, PT, R18, 0x4, PT ;  /* 0x000000041200780c */ /* 0x000fe40003f26070 */
[----:B0-----:R-:W-:-:S04]  /*0b50*/  LOP3.LUT R20, R0, 0x3, RZ, 0xc0, !PT ;  /* 0x0000000300147812 */ /* 0x001fc800078ec0ff */
[----:B------:R-:W-:-:S07]  /*0b60*/  ISETP.NE.AND P0, PT, R20, RZ, PT ;  /* 0x000000ff1400720c */ /* 0x000fce0003f05270 */
[----:B------:R-:W-:Y:S06]  /*0b70*/  @!P1 BRA `(.L_x_8) ;  /* 0x0000000000949947 */ /* 0x000fec0003800000 */
[----:B------:R-:W-:-:S05]  /*0b80*/  IMAD R9, R8, 0x80, R7 ;  /* 0x0000008008097824 */ /* 0x000fca00078e0207 */
[----:B------:R-:W-:-:S13]  /*0b90*/  ISETP.GE.AND P2, PT, R9, R6, PT ;  /* 0x000000060900720c */ /* 0x000fda0003f46270 */
[C---:B------:R-:W-:Y:S01]  /*0ba0*/  @!P2 IMAD.WIDE R12, R9.reuse, 0x4, R4 ;  /* 0x00000004090ca825 */ /* 0x040fe200078e0204 */
[----:B------:R-:W0:Y:S05]  /*0bb0*/  @!P2 LDC R19, c[0x0][0x38c] ;  /* 0x0000e300ff13ab82 */ /* 0x000e2a0000000800 */
[----:B------:R-:W0:Y:S01]  /*0bc0*/  @!P2 LDG.E R12, desc[UR4][R12.64] ;  /* 0x000000040c0ca981 */ /* 0x000e22000c1e1900 */
[C---:B------:R-:W-:Y:S01]  /*0bd0*/  IADD3 R17, PT, PT, R9.reuse, 0x80, RZ ;  /* 0x0000008009117810 */ /* 0x040fe20007ffe0ff */
[----:B--2---:R-:W-:Y:S01]  /*0be0*/  @!P2 IMAD.WIDE R10, R9, 0x4, R2 ;  /* 0x00000004090aa825 */ /* 0x004fe200078e0202 */
[----:B------:R-:W0:Y:S02]  /*0bf0*/  @!P2 LDC R15, c[0x0][0x390] ;  /* 0x0000e400ff0fab82 */ /* 0x000e240000000800 */
[----:B------:R-:W-:-:S02]  /*0c00*/  ISETP.GE.AND P1, PT, R17, R6, PT ;  /* 0x000000061100720c */ /* 0x000fc40003f26270 */
[----:B------:R-:W-:-:S11]  /*0c10*/  IADD3 R23, PT, PT, R9, 0x100, RZ ;  /* 0x0000010009177810 */ /* 0x000fd60007ffe0ff */
[----:B------:R-:W1:Y:S08]  /*0c20*/  @!P1 LDC R21, c[0x0][0x38c] ;  /* 0x0000e300ff159b82 */ /* 0x000e700000000800 */
[----:B------:R-:W1:Y:S01]  /*0c30*/  @!P1 LDC R25, c[0x0][0x390] ;  /* 0x0000e400ff199b82 */ /* 0x000e620000000800 */
[----:B0-----:R-:W-:Y:S01]  /*0c40*/  @!P2 FFMA R19, R12, R19, R15 ;  /* 0x000000130c13a223 */ /* 0x001fe2000000000f */
[----:B------:R-:W-:-:S04]  /*0c50*/  @!P1 IMAD.WIDE R14, R17, 0x4, R4 ;  /* 0x00000004110e9825 */ /* 0x000fc800078e0204 */
[----:B------:R0:W-:Y:S04]  /*0c60*/  @!P2 STG.E desc[UR4][R10.64], R19 ;  /* 0x000000130a00a986 */ /* 0x0001e8000c101904 */
[----:B------:R2:W1:Y:S01]  /*0c70*/  @!P1 LDG.E R14, desc[UR4][R14.64] ;  /* 0x000000040e0e9981 */ /* 0x000462000c1e1900 */
[----:B------:R-:W-:Y:S01]  /*0c80*/  ISETP.GE.AND P2, PT, R23, R6, PT ;  /* 0x000000061700720c */ /* 0x000fe20003f46270 */
[----:B------:R-:W-:-:S12]  /*0c90*/  @!P1 IMAD.WIDE R12, R17, 0x4, R2 ;  /* 0x00000004110c9825 */ /* 0x000fd800078e0202 */
[----:B------:R-:W-:Y:S01]  /*0ca0*/  @!P2 IMAD.WIDE R16, R23, 0x4, R4 ;  /* 0x000000041710a825 */ /* 0x000fe200078e0204 */
[----:B--2---:R-:W2:Y:S03]  /*0cb0*/  @!P2 LDC R15, c[0x0][0x390] ;  /* 0x0000e400ff0fab82 */ /* 0x004ea60000000800 */
[----:B-1----:R-:W-:-:S05]  /*0cc0*/  @!P1 FFMA R21, R14, R21, R25 ;  /* 0x000000150e159223 */ /* 0x002fca0000000019 */
[----:B------:R-:W2:Y:S01]  /*0cd0*/  @!P2 LDC R25, c[0x0][0x38c] ;  /* 0x0000e300ff19ab82 */ /* 0x000ea20000000800 */
[----:B------:R1:W-:Y:S04]  /*0ce0*/  @!P1 STG.E desc[UR4][R12.64], R21 ;  /* 0x000000150c009986 */ /* 0x0003e8000c101904 */
[----:B------:R3:W2:Y:S01]  /*0cf0*/  @!P2 LDG.E R16, desc[UR4][R16.64] ;  /* 0x000000041010a981 */ /* 0x0006a2000c1e1900 */
[----:B0-----:R-:W-:Y:S02]  /*0d00*/  VIADD R19, R9, 0x180 ;  /* 0x0000018009137836 */ /* 0x001fe40000000000 */
[----:B------:R-:W-:-:S03]  /*0d10*/  @!P2 IMAD.WIDE R10, R23, 0x4, R2 ;  /* 0x00000004170aa825 */ /* 0x000fc600078e0202 */
[----:B------:R-:W-:-:S13]  /*0d20*/  ISETP.GE.AND P1, PT, R19, R6, PT ;  /* 0x000000061300720c */ /* 0x000fda0003f26270 */
[----:B-1----:R-:W0:Y:S08]  /*0d30*/  @!P1 LDC R21, c[0x0][0x38c] ;  /* 0x0000e300ff159b82 */ /* 0x002e300000000800 */
[----:B---3--:R-:W0:Y:S01]  /*0d40*/  @!P1 LDC R17, c[0x0][0x390] ;  /* 0x0000e400ff119b82 */ /* 0x008e220000000800 */
[----:B--2---:R-:W-:Y:S01]  /*0d50*/  @!P2 FFMA R9, R16, R25, R15 ;  /* 0x000000191009a223 */ /* 0x004fe2000000000f */
[----:B------:R-:W-:-:S04]  /*0d60*/  @!P1 IMAD.WIDE R14, R19, 0x4, R4 ;  /* 0x00000004130e9825 */ /* 0x000fc800078e0204 */
[----:B------:R1:W-:Y:S04]  /*0d70*/  @!P2 STG.E desc[UR4][R10.64], R9 ;  /* 0x000000090a00a986 */ /* 0x0003e8000c101904 */
[----:B------:R-:W0:Y:S01]  /*0d80*/  @!P1 LDG.E R14, desc[UR4][R14.64] ;  /* 0x000000040e0e9981 */ /* 0x000e22000c1e1900 */
[----:B------:R-:W-:Y:S01]  /*0d90*/  @!P1 IMAD.WIDE R12, R19, 0x4, R2 ;  /* 0x00000004130c9825 */ /* 0x000fe200078e0202 */
[----:B------:R-:W-:-:S03]  /*0da0*/  IADD3 R8, PT, PT, R8, 0x4, RZ ;  /* 0x0000000408087810 */ /* 0x000fc60007ffe0ff */
[----:B0-----:R-:W-:-:S05]  /*0db0*/  @!P1 FFMA R17, R14, R21, R17 ;  /* 0x000000150e119223 */ /* 0x001fca0000000011 */
[----:B------:R1:W-:Y:S02]  /*0dc0*/  @!P1 STG.E desc[UR4][R12.64], R17 ;  /* 0x000000110c009986 */ /* 0x0003e4000c101904 */
.L_x_8:
[----:B------:R-:W-:Y:S05]  /*0dd0*/  @!P0 EXIT ;  /* 0x000000000000894d */ /* 0x000fea0003800000 */
[----:B------:R-:W-:Y:S02]  /*0de0*/  ISETP.NE.AND P1, PT, R20, 0x1, PT ;  /* 0x000000011400780c */ /* 0x000fe40003f25270 */
[----:B------:R-:W-:-:S04]  /*0df0*/  LOP3.LUT R0, R0, 0x1, RZ, 0xc0, !PT ;  /* 0x0000000100007812 */ /* 0x000fc800078ec0ff */
[----:B------:R-:W-:-:S07]  /*0e00*/  ISETP.NE.U32.AND P0, PT, R0, 0x1, PT ;  /* 0x000000010000780c */ /* 0x000fce0003f05070 */
[----:B------:R-:W-:Y:S06]  /*0e10*/  @!P1 BRA `(.L_x_9) ;  /* 0x00000000004c9947 */ /* 0x000fec0003800000 */
[----:B-1----:R-:W-:-:S04]  /*0e20*/  LEA R13, R8, R7, 0x7 ;  /* 0x00000007080d7211 */ /* 0x002fc800078e38ff */
[----:B------:R-:W-:-:S13]  /*0e30*/  ISETP.GE.AND P1, PT, R13, R6, PT ;  /* 0x000000060d00720c */ /* 0x000fda0003f26270 */
[C---:B--2---:R-:W-:Y:S01]  /*0e40*/  @!P1 IMAD.WIDE R10, R13.reuse, 0x4, R4 ;  /* 0x000000040d0a9825 */ /* 0x044fe200078e0204 */
[----:B------:R-:W0:Y:S05]  /*0e50*/  @!P1 LDC R9, c[0x0][0x38c] ;  /* 0x0000e300ff099b82 */ /* 0x000e2a0000000800 */
[----:B------:R-:W0:Y:S01]  /*0e60*/  @!P1 LDG.E R10, desc[UR4][R10.64] ;  /* 0x000000040a0a9981 */ /* 0x000e22000c1e1900 */
[C---:B------:R-:W-:Y:S02]  /*0e70*/  VIADD R17, R13.reuse, 0x80 ;  /* 0x000000800d117836 */ /* 0x040fe40000000000 */
[----:B------:R-:W0:Y:S01]  /*0e80*/  @!P1 LDC R15, c[0x0][0x390] ;  /* 0x0000e400ff0f9b82 */ /* 0x000e220000000800 */
[----:B------:R-:W-:-:S02]  /*0e90*/  @!P1 IMAD.WIDE R12, R13, 0x4, R2 ;  /* 0x000000040d0c9825 */ /* 0x000fc400078e0202 */
[----:B------:R-:W-:-:S13]  /*0ea0*/  ISETP.GE.AND P2, PT, R17, R6, PT ;  /* 0x000000061100720c */ /* 0x000fda0003f46270 */
[----:B------:R-:W1:Y:S08]  /*0eb0*/  @!P2 LDC R19, c[0x0][0x38c] ;  /* 0x0000e300ff13ab82 */ /* 0x000e700000000800 */
[----:B------:R-:W1:Y:S01]  /*0ec0*/  @!P2 LDC R21, c[0x0][0x390] ;  /* 0x0000e400ff15ab82 */ /* 0x000e620000000800 */
[----:B0-----:R-:W-:Y:S01]  /*0ed0*/  @!P1 FFMA R9, R10, R9, R15 ;  /* 0x000000090a099223 */ /* 0x001fe2000000000f */
[----:B------:R-:W-:-:S04]  /*0ee0*/  @!P2 IMAD.WIDE R14, R17, 0x4, R4 ;  /* 0x00000004110ea825 */ /* 0x000fc800078e0204 */
[----:B------:R0:W-:Y:S04]  /*0ef0*/  @!P1 STG.E desc[UR4][R12.64], R9 ;  /* 0x000000090c009986 */ /* 0x0001e8000c101904 */
[----:B------:R-:W1:Y:S01]  /*0f00*/  @!P2 LDG.E R14, desc[UR4][R14.64] ;  /* 0x000000040e0ea981 */ /* 0x000e62000c1e1900 */
[----:B------:R-:W-:Y:S01]  /*0f10*/  @!P2 IMAD.WIDE R10, R17, 0x4, R2 ;  /* 0x00000004110aa825 */ /* 0x000fe200078e0202 */
[----:B------:R-:W-:-:S03]  /*0f20*/  IADD3 R8, PT, PT, R8, 0x2, RZ ;  /* 0x0000000208087810 */ /* 0x000fc60007ffe0ff */
[----:B-1----:R-:W-:-:S05]  /*0f30*/  @!P2 FFMA R17, R14, R19, R21 ;  /* 0x000000130e11a223 */ /* 0x002fca0000000015 */
[----:B------:R0:W-:Y:S02]  /*0f40*/  @!P2 STG.E desc[UR4][R10.64], R17 ;  /* 0x000000110a00a986 */ /* 0x0001e4000c101904 */
.L_x_9:
[----:B------:R-:W-:Y:S05]  /*0f50*/  @P0 EXIT ;  /* 0x000000000000094d */ /* 0x000fea0003800000 */
[----:B------:R-:W-:-:S04]  /*0f60*/  LEA R7, R8, R7, 0x7 ;  /* 0x0000000708077211 */ /* 0x000fc800078e38ff */
[----:B------:R-:W-:-:S13]  /*0f70*/  ISETP.GE.AND P0, PT, R7, R6, PT ;  /* 0x000000060700720c */ /* 0x000fda0003f06270 */
[----:B------:R-:W-:Y:S05]  /*0f80*/  @P0 EXIT ;  /* 0x000000000000094d */ /* 0x000fea0003800000 */
[C---:B------:R-:W-:Y:S01]  /*0f90*/  IMAD.WIDE R4, R7.reuse, 0x4, R4 ;  /* 0x0000000407047825 */ /* 0x040fe200078e0204 */
[----:B01----:R-:W0:Y:S01]  /*0fa0*/  LDC R9, c[0x0][0x390] ;  /* 0x0000e400ff097b82 */ /* 0x003e220000000800 */
[----:B------:R-:W0:Y:S04]  /*0fb0*/  LDCU UR6, c[0x0][0x38c] ;  /* 0x00007180ff0677ac */ /* 0x000e280008000800 */
[----:B------:R-:W0:Y:S01]  /*0fc0*/  LDG.E R4, desc[UR4][R4.64] ;  /* 0x0000000404047981 */ /* 0x000e22000c1e1900 */
[----:B------:R-:W-:-:S04]  /*0fd0*/  IMAD.WIDE R2, R7, 0x4, R2 ;  /* 0x0000000407027825 */ /* 0x000fc800078e0202 */
[----:B0-----:R-:W-:-:S05]  /*0fe0*/  FFMA R7, R4, UR6, R9 ;  /* 0x0000000604077c23 */ /* 0x001fca0008000009 */
[----:B------:R-:W-:Y:S01]  /*0ff0*/  STG.E desc[UR4][R2.64], R7 ;  /* 0x0000000702007986 */ /* 0x000fe2000c101904 */
[----:B------:R-:W-:Y:S05]  /*1000*/  EXIT ;  /* 0x000000000000794d */ /* 0x000fea0003800000 */
.L_x_3:
[----:B------:R-:W-:-:S13]  /*1010*/  ISETP.GE.AND P0, PT, R0, 0x1, PT ;  /* 0x000000010000780c */ /* 0x000fda0003f06270 */
[----:B------:R-:W-:Y:S05]  /*1020*/  @!P0 EXIT ;  /* 0x000000000000894d */ /* 0x000fea0003800000 */
[C---:B------:R-:W-:Y:S01]  /*1030*/  ISETP.GE.U32.AND P1, PT, R0.reuse, 0x10, PT ;  /* 0x000000100000780c */ /* 0x040fe20003f26070 */
[----:B------:R-:W-:Y:S01]  /*1040*/  IMAD.MOV.U32 R6, RZ, RZ, RZ ;  /* 0x000000ffff067224 */ /* 0x000fe200078e00ff */
[----:B------:R-:W-:-:S04]  /*1050*/  LOP3.LUT R19, R0, 0xf, RZ, 0xc0, !PT ;  /* 0x0000000f00137812 */ /* 0x000fc800078ec0ff */
[----:B------:R-:W-:-:S07]  /*1060*/  ISETP.NE.AND P0, PT, R19, RZ, PT ;  /* 0x000000ff1300720c */ /* 0x000fce0003f05270 */
[----:B------:R-:W-:Y:S06]  /*1070*/  @!P1 BRA `(.L_x_10) ;  /* 0x0000000400209947 */ /* 0x000fec0003800000 */
[C---:B------:R-:W-:Y:S01]  /*1080*/  IMAD.WIDE.U32 R16, R7.reuse, 0x4, RZ ;  /* 0x0000000407107825 */ /* 0x040fe200078e00ff */
[----:B------:R-:W-:Y:S01]  /*1090*/  LOP3.LUT R6, R0, 0x7ffffff0, RZ, 0xc0, !PT ;  /* 0x7ffffff000067812 */ /* 0x000fe200078ec0ff */
[----:B------:R-:W0:Y:S01]  /*10a0*/  LDCU UR6, c[0x0][0x38c] ;  /* 0x00007180ff0677ac */ /* 0x000e220008000800 */
[----:B------:R-:W-:Y:S02]  /*10b0*/  IADD3 R14, PT, PT, R7, 0x480, RZ ;  /* 0x00000480070e7810 */ /* 0x000fe40007ffe0ff */
[----:B------:R-:W-:Y:S01]  /*10c0*/  MOV R15, R16 ;  /* 0x00000010000f7202 */ /* 0x000fe20000000f00 */
[----:B------:R-:W-:-:S07]  /*10d0*/  IMAD.MOV R16, RZ, RZ, -R6 ;  /* 0x000000ffff107224 */ /* 0x000fce00078e0a06 */
.L_x_11:
[----:B------:R-:W-:Y:S01]  /*10e0*/  IADD3 R10, P1, PT, R15, R4, RZ ;  /* 0x000000040f0a7210 */ /* 0x000fe20007f3e0ff */
[----:B------:R-:W0:Y:S03]  /*10f0*/  LDC R18, c[0x0][0x390] ;  /* 0x0000e400ff127b82 */ /* 0x000e260000000800 */
[----:B-1----:R-:W-:-:S05]  /*1100*/  IADD3.X R11, PT, PT, R17, R5, RZ, P1, !PT ;  /* 0x00000005110b7210 */ /* 0x002fca0000ffe4ff */
[----:B------:R-:W0:Y:S01]  /*1110*/  LDG.E R13, desc[UR4][R10.64] ;  /* 0x000000040a0d7981 */ /* 0x000e22000c1e1900 */
[----:B------:R-:W-:-:S04]  /*1120*/  IADD3 R8, P1, PT, R15, R2, RZ ;  /* 0x000000020f087210 */ /* 0x000fc80007f3e0ff */
[----:B------:R-:W-:Y:S01]  /*1130*/  IADD3.X R9, PT, PT, R17, R3, RZ, P1, !PT ;  /* 0x0000000311097210 */ /* 0x000fe20000ffe4ff */
[----:B0-----:R-:W-:-:S05]  /*1140*/  FFMA R13, R13, UR6, R18 ;  /* 0x000000060d0d7c23 */ /* 0x001fca0008000012 */
[----:B------:R0:W-:Y:S04]  /*1150*/  STG.E desc[UR4][R8.64], R13 ;  /* 0x0000000d08007986 */ /* 0x0001e8000c101904 */
[----:B------:R-:W2:Y:S02]  /*1160*/  LDG.E R21, desc[UR4][R10.64+0x200] ;  /* 0x000200040a157981 */ /* 0x000ea4000c1e1900 */
[----:B--2---:R-:W-:-:S05]  /*1170*/  FFMA R21, R21, UR6, R18 ;  /* 0x0000000615157c23 */ /* 0x004fca0008000012 */
[----:B------:R-:W-:Y:S04]  /*1180*/  STG.E desc[UR4][R8.64+0x200], R21 ;  /* 0x0002001508007986 */ /* 0x000fe8000c101904 */
[----:B------:R-:W2:Y:S02]  /*1190*/  LDG.E R23, desc[UR4][R10.64+0x400] ;  /* 0x000400040a177981 */ /* 0x000ea4000c1e1900 */
[----:B--2---:R-:W-:-:S05]  /*11a0*/  FFMA R23, R23, UR6, R18 ;  /* 0x0000000617177c23 */ /* 0x004fca0008000012 */
[----:B------:R1:W-:Y:S04]  /*11b0*/  STG.E desc[UR4][R8.64+0x400], R23 ;  /* 0x0004001708007986 */ /* 0x0003e8000c101904 */
[----:B------:R-:W2:Y:S02]  /*11c0*/  LDG.E R25, desc[UR4][R10.64+0x600] ;  /* 0x000600040a197981 */ /* 0x000ea4000c1e1900 */
[----:B--2---:R-:W-:-:S05]  /*11d0*/  FFMA R25, R25, UR6, R18 ;  /* 0x0000000619197c23 */ /* 0x004fca0008000012 */
[----:B------:R2:W-:Y:S04]  /*11e0*/  STG.E desc[UR4][R8.64+0x600], R25 ;  /* 0x0006001908007986 */ /* 0x0005e8000c101904 */
[----:B------:R-:W3:Y:S02]  /*11f0*/  LDG.E R27, desc[UR4][R10.64+0x800] ;  /* 0x000800040a1b7981 */ /* 0x000ee4000c1e1900 */
[----:B---3--:R-:W-:-:S05]  /*1200*/  FFMA R27, R27, UR6, R18 ;  /* 0x000000061b1b7c23 */ /* 0x008fca0008000012 */
[----:B------:R3:W-:Y:S04]  /*1210*/  STG.E desc[UR4][R8.64+0x800], R27 ;  /* 0x0008001b08007986 */ /* 0x0007e8000c101904 */
[----:B0-----:R-:W4:Y:S02]  /*1220*/  LDG.E R13, desc[UR4][R10.64+0xa00] ;  /* 0x000a00040a0d7981 */ /* 0x001f24000c1e1900 */
[----:B----4-:R-:W-:-:S05]  /*1230*/  FFMA R29, R13, UR6, R18 ;  /* 0x000000060d1d7c23 */ /* 0x010fca0008000012 */
[----:B------:R-:W-:Y:S04]  /*1240*/  STG.E desc[UR4][R8.64+0xa00], R29 ;  /* 0x000a001d08007986 */ /* 0x000fe8000c101904 */
[----:B------:R-:W1:Y:S02]  /*1250*/  LDG.E R13, desc[UR4][R10.64+0xc00] ;  /* 0x000c00040a0d7981 */ /* 0x000e64000c1e1900 */
[----:B-1----:R-:W-:-:S05]  /*1260*/  FFMA R23, R13, UR6, R18 ;  /* 0x000000060d177c23 */ /* 0x002fca0008000012 */
[----:B------:R0:W-:Y:S04]  /*1270*/  STG.E desc[UR4][R8.64+0xc00], R23 ;  /* 0x000c001708007986 */ /* 0x0001e8000c101904 */
[----:B------:R-:W2:Y:S01]  /*1280*/  LDG.E R13, desc[UR4][R10.64+0xe00] ;  /* 0x000e00040a0d7981 */ /* 0x000ea2000c1e1900 */
[----:B------:R-:W-:Y:S02]  /*1290*/  HFMA2 R21, -RZ, RZ, 0, 0 ;  /* 0x00000000ff157431 */ /* 0x000fe400000001ff */
[----:B------:R-:W-:Y:S02]  /*12a0*/  IMAD.MOV.U32 R20, RZ, RZ, 0x600 ;  /* 0x00000600ff147424 */ /* 0x000fe400078e00ff */
[----:B--2---:R-:W-:-:S05]  /*12b0*/  FFMA R25, R13, UR6, R18 ;  /* 0x000000060d197c23 */ /* 0x004fca0008000012 */
[----:B------:R1:W-:Y:S04]  /*12c0*/  STG.E desc[UR4][R8.64+0xe00], R25 ;  /* 0x000e001908007986 */ /* 0x0003e8000c101904 */
[----:B------:R-:W3:Y:S01]  /*12d0*/  LDG.E R22, desc[UR4][R10.64+0x1000] ;  /* 0x001000040a167981 */ /* 0x000ee2000c1e1900 */
[----:B------:R-:W-:-:S03]  /*12e0*/  IMAD.WIDE R20, R14, 0x4, R20 ;  /* 0x000000040e147825 */ /* 0x000fc600078e0214 */
[----:B------:R-:W-:-:S04]  /*12f0*/  IADD3 R12, P1, PT, R20, R4, RZ ;  /* 0x00000004140c7210 */ /* 0x000fc80007f3e0ff */
[----:B------:R-:W-:Y:S01]  /*1300*/  IADD3.X R13, PT, PT, R21, R5, RZ, P1, !PT ;  /* 0x00000005150d7210 */ /* 0x000fe20000ffe4ff */
[----:B---3--:R-:W-:-:S05]  /*1310*/  FFMA R27, R22, UR6, R18 ;  /* 0x00000006161b7c23 */ /* 0x008fca0008000012 */
[----:B------:R2:W-:Y:S04]  /*1320*/  STG.E desc[UR4][R8.64+0x1000], R27 ;  /* 0x0010001b08007986 */ /* 0x0005e8000c101904 */
[----:B0-----:R-:W3:Y:S01]  /*1330*/  LDG.E R23, desc[UR4][R12.64+-0x600] ;  /* 0xfffa00040c177981 */ /* 0x001ee2000c1e1900 */
[----:B------:R-:W-:-:S05]  /*1340*/  IADD3 R20, P1, PT, R20, R2, RZ ;  /* 0x0000000214147210 */ /* 0x000fca0007f3e0ff */
[----:B------:R-:W-:Y:S02]  /*1350*/  IMAD.X R21, R21, 0x1, R3, P1 ;  /* 0x0000000115157824 */ /* 0x000fe400008e0603 */
[----:B---3--:R-:W-:-:S05]  /*1360*/  FFMA R23, R23, UR6, R18 ;  /* 0x0000000617177c23 */ /* 0x008fca0008000012 */
[----:B------:R0:W-:Y:S04]  /*1370*/  STG.E desc[UR4][R20.64+-0x600], R23 ;  /* 0xfffa001714007986 */ /* 0x0001e8000c101904 */
[----:B------:R-:W3:Y:S02]  /*1380*/  LDG.E R11, desc[UR4][R12.64+-0x400] ;  /* 0xfffc00040c0b7981 */ /* 0x000ee4000c1e1900 */
[----:B---3--:R-:W-:-:S05]  /*1390*/  FFMA R11, R11, UR6, R18 ;  /* 0x000000060b0b7c23 */ /* 0x008fca0008000012 */
[----:B------:R3:W-:Y:S04]  /*13a0*/  STG.E desc[UR4][R20.64+-0x400], R11 ;  /* 0xfffc000b14007986 */ /* 0x0007e8000c101904 */
[----:B-1----:R-:W4:Y:S02]  /*13b0*/  LDG.E R25, desc[UR4][R12.64+-0x200] ;  /* 0xfffe00040c197981 */ /* 0x002f24000c1e1900 */
[----:B----4-:R-:W-:-:S05]  /*13c0*/  FFMA R25, R25, UR6, R18 ;  /* 0x0000000619197c23 */ /* 0x010fca0008000012 */
[----:B------:R1:W-:Y:S04]  /*13d0*/  STG.E desc[UR4][R20.64+-0x200], R25 ;  /* 0xfffe001914007986 */ /* 0x0003e8000c101904 */
[----:B--2---:R-:W2:Y:S02]  /*13e0*/  LDG.E R9, desc[UR4][R12.64] ;  /* 0x000000040c097981 */ /* 0x004ea4000c1e1900 */
[----:B--2---:R-:W-:-:S05]  /*13f0*/  FFMA R9, R9, UR6, R18 ;  /* 0x0000000609097c23 */ /* 0x004fca0008000012 */
[----:B------:R1:W-:Y:S04]  /*1400*/  STG.E desc[UR4][R20.64], R9 ;  /* 0x0000000914007986 */ /* 0x0003e8000c101904 */
[----:B------:R-:W2:Y:S02]  /*1410*/  LDG.E R27, desc[UR4][R12.64+0x200] ;  /* 0x000200040c1b7981 */ /* 0x000ea4000c1e1900 */
[----:B--2---:R-:W-:-:S05]  /*1420*/  FFMA R27, R27, UR6, R18 ;  /* 0x000000061b1b7c23 */ /* 0x004fca0008000012 */
[----:B------:R1:W-:Y:S04]  /*1430*/  STG.E desc[UR4][R20.64+0x200], R27 ;  /* 0x0002001b14007986 */ /* 0x0003e8000c101904 */
[----:B0-----:R-:W2:Y:S02]  /*1440*/  LDG.E R23, desc[UR4][R12.64+0x400] ;  /* 0x000400040c177981 */ /* 0x001ea4000c1e1900 */
[----:B--2---:R-:W-:-:S05]  /*1450*/  FFMA R23, R23, UR6, R18 ;  /* 0x0000000617177c23 */ /* 0x004fca0008000012 */
[----:B------:R1:W-:Y:S04]  /*1460*/  STG.E desc[UR4][R20.64+0x400], R23 ;  /* 0x0004001714007986 */ /* 0x0003e8000c101904 */
[----:B---3--:R-:W2:Y:S01]  /*1470*/  LDG.E R11, desc[UR4][R12.64+0x600] ;  /* 0x000600040c0b7981 */ /* 0x008ea2000c1e1900 */
[----:B------:R-:W-:Y:S01]  /*1480*/  IADD3 R16, PT, PT, R16, 0x10, RZ ;  /* 0x0000001010107810 */ /* 0x000fe20007ffe0ff */
[----:B------:R-:W-:Y:S01]  /*1490*/  VIADD R14, R14, 0x800 ;  /* 0x000008000e0e7836 */ /* 0x000fe20000000000 */
[----:B------:R-:W-:Y:S02]  /*14a0*/  IADD3 R15, P2, PT, R15, 0x2000, RZ ;  /* 0x000020000f0f7810 */ /* 0x000fe40007f5e0ff */
[----:B------:R-:W-:Y:S02]  /*14b0*/  ISETP.NE.AND P1, PT, R16, RZ, PT ;  /* 0x000000ff1000720c */ /* 0x000fe40003f25270 */
[----:B------:R-:W-:Y:S01]  /*14c0*/  IADD3.X R17, PT, PT, RZ, R17, RZ, P2, !PT ;  /* 0x00000011ff117210 */ /* 0x000fe200017fe4ff */
[----:B--2---:R-:W-:-:S05]  /*14d0*/  FFMA R11, R11, UR6, R18 ;  /* 0x000000060b0b7c23 */ /* 0x004fca0008000012 */
[----:B------:R1:W-:Y:S05]  /*14e0*/  STG.E desc[UR4][R20.64+0x600], R11 ;  /* 0x0006000b14007986 */ /* 0x0003ea000c101904 */
[----:B------:R-:W-:Y:S05]  /*14f0*/  @P1 BRA `(.L_x_11) ;  /* 0xfffffff800f81947 */ /* 0x000fea000383ffff */
.L_x_10:
[----:B------:R-:W-:Y:S05]  /*1500*/  @!P0 EXIT ;  /* 0x000000000000894d */ /* 0x000fea0003800000 */
[----:B------:R-:W-:Y:S02]  /*1510*/  ISETP.GE.U32.AND P0, PT, R19, 0x8, PT ;  /* 0x000000081300780c */ /* 0x000fe40003f06070 */
[----:B------:R-:W-:-:S04]  /*1520*/  LOP3.LUT R14, R0, 0x7, RZ, 0xc0, !PT ;  /* 0x00000007000e7812 */ /* 0x000fc800078ec0ff */
[----:B------:R-:W-:-:S07]  /*1530*/  ISETP.NE.AND P1, PT, R14, RZ, PT ;  /* 0x000000ff0e00720c */ /* 0x000fce0003f25270 */
[----:B------:R-:W-:Y:S06]  /*1540*/  @!P0 BRA `(.L_x_12) ;  /* 0x0000000000788947 */ /* 0x000fec0003800000 */
[----:B-1----:R-:W-:Y:S01]  /*1550*/  LEA R11, R6, R7, 0x7 ;  /* 0x00000007060b7211 */ /* 0x002fe200078e38ff */
[----:B------:R-:W0:Y:S01]  /*1560*/  LDC R21, c[0x0][0x390] ;  /* 0x0000e400ff157b82 */ /* 0x000e220000000800 */
[----:B------:R-:W0:Y:S03]  /*1570*/  LDCU UR6, c[0x0][0x38c] ;  /* 0x00007180ff0677ac */ /* 0x000e260008000800 */
[----:B------:R-:W-:-:S05]  /*1580*/  IMAD.WIDE R8, R11, 0x4, R4 ;  /* 0x000000040b087825 */ /* 0x000fca00078e0204 */
[----:B------:R-:W0:Y:S01]  /*1590*/  LDG.E R12, desc[UR4][R8.64] ;  /* 0x00000004080c7981 */ /* 0x000e22000c1e1900 */
[----:B------:R-:W-:-:S04]  /*15a0*/  IMAD.WIDE R10, R11, 0x4, R2 ;  /* 0x000000040b0a7825 */ /* 0x000fc800078e0202 */
[----:B0-----:R-:W-:-:S05]  /*15b0*/  FFMA R13, R12, UR6, R21 ;  /* 0x000000060c0d7c23 */ /* 0x001fca0008000015 */
[----:B------:R0:W-:Y:S04]  /*15c0*/  STG.E desc[UR4][R10.64], R13 ;  /* 0x0000000d0a007986 */ /* 0x0001e8000c101904 */
        /* <DEDUP_REMOVED lines=9> */
[----:B------:R-:W0:Y:S02]  /*1660*/  LDG.E R12, desc[UR4][R8.64+0x800] ;  /* 0x00080004080c7981 */ /* 0x000e24000c1e1900 */
[----:B0-----:R-:W-:-:S05]  /*1670*/  FFMA R13, R12, UR6, R21 ;  /* 0x000000060c0d7c23 */ /* 0x001fca0008000015 */
[----:B------:R0:W-:Y:S04]  /*1680*/  STG.E desc[UR4][R10.64+0x800], R13 ;  /* 0x0008000d0a007986 */ /* 0x0001e8000c101904 */
[----:B------:R-:W1:Y:S02]  /*1690*/  LDG.E R12, desc[UR4][R8.64+0xa00] ;  /* 0x000a0004080c7981 */ /* 0x000e64000c1e1900 */
[----:B-1----:R-:W-:-:S05]  /*16a0*/  FFMA R15, R12, UR6, R21 ;  /* 0x000000060c0f7c23 */ /* 0x002fca0008000015 */
[----:B------:R0:W-:Y:S04]  /*16b0*/  STG.E desc[UR4][R10.64+0xa00], R15 ;  /* 0x000a000f0a007986 */ /* 0x0001e8000c101904 */
[----:B------:R-:W2:Y:S02]  /*16c0*/  LDG.E R12, desc[UR4][R8.64+0xc00] ;  /* 0x000c0004080c7981 */ /* 0x000ea4000c1e1900 */
[----:B--2---:R-:W-:-:S05]  /*16d0*/  FFMA R17, R12, UR6, R21 ;  /* 0x000000060c117c23 */ /* 0x004fca0008000015 */
[----:B------:R0:W-:Y:S04]  /*16e0*/  STG.E desc[UR4][R10.64+0xc00], R17 ;  /* 0x000c00110a007986 */ /* 0x0001e8000c101904 */
[----:B------:R-:W3:Y:S01]  /*16f0*/  LDG.E R12, desc[UR4][R8.64+0xe00] ;  /* 0x000e0004080c7981 */ /* 0x000ee2000c1e1900 */
[----:B------:R-:W-:Y:S01]  /*1700*/  IADD3 R6, PT, PT, R6, 0x8, RZ ;  /* 0x0000000806067810 */ /* 0x000fe20007ffe0ff */
[----:B---3--:R-:W-:-:S05]  /*1710*/  FFMA R19, R12, UR6, R21 ;  /* 0x000000060c137c23 */ /* 0x008fca0008000015 */
[----:B------:R0:W-:Y:S02]  /*1720*/  STG.E desc[UR4][R10.64+0xe00], R19 ;  /* 0x000e00130a007986 */ /* 0x0001e4000c101904 */
.L_x_12:
[----:B------:R-:W-:Y:S05]  /*1730*/  @!P1 EXIT ;  /* 0x000000000000994d */ /* 0x000fea0003800000 */
[----:B------:R-:W-:Y:S02]  /*1740*/  ISETP.GE.U32.AND P0, PT, R14, 0x4, PT ;  /* 0x000000040e00780c */ /* 0x000fe40003f06070 */
[----:B------:R-:W-:-:S04]  /*1750*/  LOP3.LUT R12, R0, 0x3, RZ, 0xc0, !PT ;  /* 0x00000003000c7812 */ /* 0x000fc800078ec0ff */
[----:B------:R-:W-:-:S07]  /*1760*/  ISETP.NE.AND P1, PT, R12, RZ, PT ;  /* 0x000000ff0c00720c */ /* 0x000fce0003f25270 */
[----:B------:R-:W-:Y:S06]  /*1770*/  @!P0 BRA `(.L_x_13) ;  /* 0x0000000000488947 */ /* 0x000fec0003800000 */
[----:B-1----:R-:W-:Y:S01]  /*1780*/  IMAD R9, R6, 0x80, R7 ;  /* 0x0000008006097824 */ /* 0x002fe200078e0207 */
[----:B0-----:R-:W0:Y:S01]  /*1790*/  LDC R19, c[0x0][0x390] ;  /* 0x0000e400ff137b82 */ /* 0x001e220000000800 */
[----:B------:R-:W0:Y:S02]  /*17a0*/  LDCU UR6, c[0x0][0x38c] ;  /* 0x00007180ff0677ac */ /* 0x000e240008000800 */
[----:B------:R-:W-:-:S05]  /*17b0*/  IMAD.WIDE R10, R9, 0x4, R4 ;  /* 0x00000004090a7825 */ /* 0x000fca00078e0204 */
[----:B------:R-:W0:Y:S01]  /*17c0*/  LDG.E R0, desc[UR4][R10.64] ;  /* 0x000000040a007981 */ /* 0x000e22000c1e1900 */
[----:B------:R-:W-:-:S04]  /*17d0*/  IMAD.WIDE R8, R9, 0x4, R2 ;  /* 0x0000000409087825 */ /* 0x000fc800078e0202 */
[----:B0-----:R-:W-:-:S05]  /*17e0*/  FFMA R13, R0, UR6, R19 ;  /* 0x00000006000d7c23 */ /* 0x001fca0008000013 */
[----:B------:R2:W-:Y:S04]  /*17f0*/  STG.E desc[UR4][R8.64], R13 ;  /* 0x0000000d08007986 */ /* 0x0005e8000c101904 */
[----:B------:R-:W3:Y:S02]  /*1800*/  LDG.E R0, desc[UR4][R10.64+0x200] ;  /* 0x000200040a007981 */ /* 0x000ee4000c1e1900 */
[----:B---3--:R-:W-:-:S05]  /*1810*/  FFMA R15, R0, UR6, R19 ;  /* 0x00000006000f7c23 */ /* 0x008fca0008000013 */
[----:B------:R2:W-:Y:S04]  /*1820*/  STG.E desc[UR4][R8.64+0x200], R15 ;  /* 0x0002000f08007986 */ /* 0x0005e8000c101904 */
[----:B------:R-:W3:Y:S02]  /*1830*/  LDG.E R0, desc[UR4][R10.64+0x400] ;  /* 0x000400040a007981 */ /* 0x000ee4000c1e1900 */
[----:B---3--:R-:W-:-:S05]  /*1840*/  FFMA R17, R0, UR6, R19 ;  /* 0x0000000600117c23 */ /* 0x008fca0008000013 */
[----:B------:R2:W-:Y:S04]  /*1850*/  STG.E desc[UR4][R8.64+0x400], R17 ;  /* 0x0004001108007986 */ /* 0x0005e8000c101904 */
[----:B------:R-:W3:Y:S01]  /*1860*/  LDG.E R0, desc[UR4][R10.64+0x600] ;  /* 0x000600040a007981 */ /* 0x000ee2000c1e1900 */
[----:B------:R-:W-:Y:S01]  /*1870*/  IADD3 R6, PT, PT, R6, 0x4, RZ ;  /* 0x0000000406067810 */ /* 0x000fe20007ffe0ff */
[----:B---3--:R-:W-:-:S05]  /*1880*/  FFMA R19, R0, UR6, R19 ;  /* 0x0000000600137c23 */ /* 0x008fca0008000013 */
[----:B------:R2:W-:Y:S02]  /*1890*/  STG.E desc[UR4][R8.64+0x600], R19 ;  /* 0x0006001308007986 */ /* 0x0005e4000c101904 */
.L_x_13:
[----:B------:R-:W-:Y:S05]  /*18a0*/  @!P1 EXIT ;  /* 0x000000000000994d */ /* 0x000fea0003800000 */
[----:B0-2---:R-:W0:Y:S01]  /*18b0*/  LDC R15, c[0x0][0x390] ;  /* 0x0000e400ff0f7b82 */ /* 0x005e220000000800 */
[----:B-1----:R-:W-:Y:S01]  /*18c0*/  LEA R11, R6, R7, 0x7 ;  /* 0x00000007060b7211 */ /* 0x002fe200078e38ff */
[----:B------:R-:W-:Y:S01]  /*18d0*/  IMAD.MOV R0, RZ, RZ, -R12 ;  /* 0x000000ffff007224 */ /* 0x000fe200078e0a0c */
[----:B------:R-:W1:Y:S06]  /*18e0*/  LDCU UR6, c[0x0][0x38c] ;  /* 0x00007180ff0677ac */ /* 0x000e6c0008000800 */
.L_x_14:
[----:B------:R-:W-:-:S06]  /*18f0*/  IMAD.WIDE R8, R11, 0x4, R4 ;  /* 0x000000040b087825 */ /* 0x000fcc00078e0204 */
[----:B0-----:R-:W0:Y:S01]  /*1900*/  LDG.E R8, desc[UR4][R8.64] ;  /* 0x0000000408087981 */ /* 0x001e22000c1e1900 */
[----:B------:R-:W-:Y:S01]  /*1910*/  IADD3 R0, PT, PT, R0, 0x1, RZ ;  /* 0x0000000100007810 */ /* 0x000fe20007ffe0ff */
[----:B------:R-:W-:-:S03]  /*1920*/  IMAD.WIDE R6, R11, 0x4, R2 ;  /* 0x000000040b067825 */ /* 0x000fc600078e0202 */
[----:B------:R-:W-:Y:S01]  /*1930*/  ISETP.NE.AND P0, PT, R0, RZ, PT ;  /* 0x000000ff0000720c */ /* 0x000fe20003f05270 */
[----:B01----:R-:W-:-:S05]  /*1940*/  FFMA R13, R8, UR6, R15 ;  /* 0x00000006080d7c23 */ /* 0x003fca000800000f */
[----:B------:R0:W-:Y:S07]  /*1950*/  STG.E desc[UR4][R6.64], R13 ;  /* 0x0000000d06007986 */ /* 0x0001ee000c101904 */
[----:B------:R-:W-:Y:S05]  /*1960*/  @!P0 EXIT ;  /* 0x000000000000894d */ /* 0x000fea0003800000 */
[----:B------:R-:W-:Y:S01]  /*1970*/  IADD3 R11, PT, PT, R11, 0x80, RZ ;  /* 0x000000800b0b7810 */ /* 0x000fe20007ffe0ff */
[----:B------:R-:W-:Y:S06]  /*1980*/  BRA `(.L_x_14) ;  /* 0xfffffffc00d87947 */ /* 0x000fec000383ffff */
.L_x_15:
[----:B------:R-:W-:-:S00]  /*1990*/  BRA `(.L_x_15) ;  /* 0xfffffffc00fc7947 */ /* 0x000fc0000383ffff */
[----:B------:R-:W-:-:S00]  /*19a0*/  NOP ;  /* 0x0000000000007918 */ /* 0x000fc00000000000 */
        /* <DEDUP_REMOVED lines=13> */
.L_x_41:


//--------------------- .text._ZN3cub18CUB_300001_SM_10006detail9transform16transform_kernelINS2_10policy_hubILb1EN4cuda3std3__45tupleIJN6thrust24THRUST_300001_SM_1000_NS6detail15normal_iteratorINSA_10device_ptrIfEEEEEEEE10policy1000Ei5saxpiSF_JPfEEEvT0_iT1_T2_DpNS2_10kernel_argIT3_EE --------------------------
	.section	.text._ZN3cub18CUB_300001_SM_10006detail9transform16transform_kernelINS2_10policy_hubILb1EN4cuda3std3__45tupleIJN6thrust24THRUST_300001_SM_1000_NS6detail15normal_iteratorINSA_10device_ptrIfEEEEEEEE10policy1000Ei5saxpiSF_JPfEEEvT0_iT1_T2_DpNS2_10kernel_argIT3_EE,"ax",@progbits
	.align	128
        .global         _ZN3cub18CUB_300001_SM_10006detail9transform16transform_kernelINS2_10policy_hubILb1EN4cuda3std3__45tupleIJN6thrust24THRUST_300001_SM_1000_NS6detail15normal_iteratorINSA_10device_ptrIfEEEEEEEE10policy1000Ei5saxpiSF_JPfEEEvT0_iT1_T2_DpNS2_10kernel_argIT3_EE
        .type           _ZN3cub18CUB_300001_SM_10006detail9transform16transform_kernelINS2_10policy_hubILb1EN4cuda3std3__45tupleIJN6thrust24THRUST_300001_SM_1000_NS6detail15normal_iteratorINSA_10device_ptrIfEEEEEEEE10policy1000Ei5saxpiSF_JPfEEEvT0_iT1_T2_DpNS2_10kernel_argIT3_EE,@function
        .size           _ZN3cub18CUB_300001_SM_10006detail9transform16transform_kernelINS2_10policy_hubILb1EN4cuda3std3__45tupleIJN6thrust24THRUST_300001_SM_1000_NS6detail15normal_iteratorINSA_10device_ptrIfEEEEEEEE10policy1000Ei5saxpiSF_JPfEEEvT0_iT1_T2_DpNS2_10kernel_argIT3_EE,(.L_x_42 - _ZN3cub18CUB_300001_SM_10006detail9transform16transform_kernelINS2_10policy_hubILb1EN4cuda3std3__45tupleIJN6thrust24THRUST_300001_SM_1000_NS6detail15normal_iteratorINSA_10device_ptrIfEEEEEEEE10policy1000Ei5saxpiSF_JPfEEEvT0_iT1_T2_DpNS2_10kernel_argIT3_EE)
        .other          _ZN3cub18CUB_300001_SM_10006detail9transform16transform_kernelINS2_10policy_hubILb1EN4cuda3std3__45tupleIJN6thrust24THRUST_300001_SM_1000_NS6detail15normal_iteratorINSA_10device_ptrIfEEEEEEEE10policy1000Ei5saxpiSF_JPfEEEvT0_iT1_T2_DpNS2_10kernel_argIT3_EE,@"STO_CUDA_ENTRY STV_DEFAULT"
_ZN3cub18CUB_300001_SM_10006detail9transform16transform_kernelINS2_10policy_hubILb1EN4cuda3std3__45tupleIJN6thrust24THRUST_300001_SM_1000_NS6detail15normal_iteratorINSA_10device_ptrIfEEEEEEEE10policy1000Ei5saxpiSF_JPfEEEvT0_iT1_T2_DpNS2_10kernel_argIT3_EE:
.text._ZN3cub18CUB_300001_SM_10006detail9transform16transform_kernelINS2_10policy_hubILb1EN4cuda3std3__45tupleIJN6thrust24THRUST_300001_SM_1000_NS6detail15normal_iteratorINSA_10device_ptrIfEEEEEEEE10policy1000Ei5saxpiSF_JPfEEEvT0_iT1_T2_DpNS2_10kernel_argIT3_EE:
[----:B------:R-:W-:Y:S08]  /*0000*/  LDC R1, c[0x0][0x37c] ;  /* 0x0000df00ff017b82 */ /* 0x000ff00000000800 */
[----:B------:R-:W0:Y:S01]  /*0010*/  LDC.64 R8, c[0x0][0x380] ;  /* 0x0000e000ff087b82 */ /* 0x000e220000000a00 */
[----:B------:R-:W1:Y:S01]  /*0020*/  S2R R0, SR_TID.X ;  /* 0x0000000000007919 */ /* 0x000e620000002100 */
[----:B------:R-:W2:Y:S01]  /*0030*/  LDCU.64 UR6, c[0x0][0x358] ;  /* 0x00006b00ff0677ac */ /* 0x000ea20008000a00 */
[----:B------:R-:W-:Y:S05]  /*0040*/  BSSY.RECONVERGENT B0, `(.L_x_16) ;  /* 0x0000016000007945 */ /* 0x000fea0003800200 */
[----:B------:R-:W3:Y:S08]  /*0050*/  S2UR UR4, SR_CTAID.X ;  /* 0x00000000000479c3 */ /* 0x000ef00000002500 */
[----:B------:R-:W4:Y:S01]  /*0060*/  LDC.64 R2, c[0x0][0x398] ;  /* 0x0000e600ff027b82 */ /* 0x000f220000000a00 */
[----:B0-----:R-:W-:-:S07]  /*0070*/  SHF.L.U32 R7, R9, 0x7, RZ ;  /* 0x0000000709077819 */ /* 0x001fce00000006ff */
[----:B------:R-:W0:Y:S01]  /*0080*/  LDC.64 R4, c[0x0][0x390] ;  /* 0x0000e400ff047b82 */ /* 0x000e220000000a00 */
[----:B---3--:R-:W-:Y:S01]  /*0090*/  IMAD R13, R7, UR4, RZ ;  /* 0x00000004070d7c24 */ /* 0x008fe2000f8e02ff */
[----:B-1----:R-:W-:-:S04]  /*00a0*/  SHF.L.U32 R15, R0, 0x7, RZ ;  /* 0x00000007000f7819 */ /* 0x002fc800000006ff */
[----:B------:R-:W-:-:S04]  /*00b0*/  IADD3 R8, PT, PT, -R13, R8, RZ ;  /* 0x000000080d087210 */ /* 0x000fc80007ffe1ff */
[CC--:B------:R-:W-:Y:S02]  /*00c0*/  VIMNMX R6, PT, PT, R7.reuse, R8.reuse, PT ;  /* 0x0000000807067248 */ /* 0x0c0fe40003fe0100 */
[----:B------:R-:W-:Y:S02]  /*00d0*/  ISETP.GT.AND P0, PT, R7, R8, PT ;  /* 0x000000080700720c */ /* 0x000fe40003f04270 */
[----:B------:R-:W-:-:S04]  /*00e0*/  SHF.L.U32 R12, R6, 0x2, RZ ;  /* 0x00000002060c7819 */ /* 0x000fc800000006ff */
[----:B------:R-:W-:-:S13]  /*00f0*/  ISETP.GE.AND P1, PT, R15, R12, PT ;  /* 0x0000000c0f00720c */ /* 0x000fda0003f26270 */
[----:B--2-4-:R-:W-:Y:S05]  /*0100*/  @P1 BRA `(.L_x_17) ;  /* 0x0000000000241947 */ /* 0x014fea0003800000 */
[----:B------:R-:W1:Y:S02]  /*0110*/  LDC.64 R10, c[0x0][0x398] ;  /* 0x0000e600ff0a7b82 */ /* 0x000e640000000a00 */
[----:B-1----:R-:W-:-:S04]  /*0120*/  IMAD.WIDE.U32 R10, R0, 0x80, R10 ;  /* 0x00000080000a7825 */ /* 0x002fc800078e000a */
[----:B------:R-:W-:-:S07]  /*0130*/  IMAD.WIDE R10, R13, 0x4, R10 ;  /* 0x000000040d0a7825 */ /* 0x000fce00078e020a */
.L_x_18:
[----:B------:R-:W-:Y:S01]  /*0140*/  VIADD R15, R15, 0x4000 ;  /* 0x000040000f0f7836 */ /* 0x000fe20000000000 */
[----:B------:R1:W-:Y:S04]  /*0150*/  CCTL.E.PF2 [R10] ;  /* 0x000000000a00798f */ /* 0x0003e80000800100 */
[----:B------:R-:W-:Y:S02]  /*0160*/  ISETP.GE.AND P1, PT, R15, R12, PT ;  /* 0x0000000c0f00720c */ /* 0x000fe40003f26270 */
[----:B-1----:R-:W-:-:S04]  /*0170*/  IADD3 R10, P2, PT, R10, 0x4000, RZ ;  /* 0x000040000a0a7810 */ /* 0x002fc80007f5e0ff */
[----:B------:R-:W-:-:S07]  /*0180*/  IADD3.X R11, PT, PT, RZ, R11, RZ, P2, !PT ;  /* 0x0000000bff0b7210 */ /* 0x000fce00017fe4ff */
[----:B------:R-:W-:Y:S05]  /*0190*/  @!P1 BRA `(.L_x_18) ;  /* 0xfffffffc00e89947 */ /* 0x000fea000383ffff */
.L_x_17:
[----:B------:R-:W-:Y:S05]  /*01a0*/  BSYNC.RECONVERGENT B0 ;  /* 0x0000000000007941 */ /* 0x000fea0003800200 */
.L_x_16:
[----:B------:R-:W-:-:S04]  /*01b0*/  IMAD.WIDE R2, R13, 0x4, R2 ;  /* 0x000000040d027825 */ /* 0x000fc800078e0202 */
[----:B0-----:R-:W-:Y:S01]  /*01c0*/  IMAD.WIDE R4, R13, 0x4, R4 ;  /* 0x000000040d047825 */ /* 0x001fe200078e0204 */
[----:B------:R-:W-:Y:S06]  /*01d0*/  @P0 BRA `(.L_x_19) ;  /* 0x0000000800540947 */ /* 0x000fec0003800000 */
[----:B------:R-:W-:-:S13]  /*01e0*/  ISETP.GE.AND P0, PT, R9, 0x1, PT ;  /* 0x000000010900780c */ /* 0x000fda0003f06270 */
[----:B------:R-:W-:Y:S05]  /*01f0*/  @!P0 EXIT ;  /* 0x000000000000894d */ /* 0x000fea0003800000 */
[C---:B------:R-:W-:Y:S01]  /*0200*/  ISETP.GE.U32.AND P1, PT, R9.reuse, 0x10, PT ;  /* 0x000000100900780c */ /* 0x040fe20003f26070 */
[----:B------:R-:W-:Y:S01]  /*0210*/  HFMA2 R7, -RZ, RZ, 0, 0 ;  /* 0x00000000ff077431 */ /* 0x000fe200000001ff */
[----:B------:R-:W-:-:S04]  /*0220*/  LOP3.LUT R22, R9, 0xf, RZ, 0xc0, !PT ;  /* 0x0000000f09167812 */ /* 0x000fc800078ec0ff */
[----:B------:R-:W-:-:S07]  /*0230*/  ISETP.NE.AND P0, PT, R22, RZ, PT ;  /* 0x000000ff1600720c */ /* 0x000fce0003f05270 */
[----:B------:R-:W-:Y:S06]  /*0240*/  @!P1 BRA `(.L_x_20) ;  /* 0x00000004001c9947 */ /* 0x000fec0003800000 */
[C---:B------:R-:W-:Y:S01]  /*0250*/  IMAD.WIDE.U32 R16, R0.reuse, 0x4, RZ ;  /* 0x0000000400107825 */ /* 0x040fe200078e00ff */
[----:B------:R-:W-:Y:S02]  /*0260*/  LOP3.LUT R7, R9, 0x7ffffff0, RZ, 0xc0, !PT ;  /* 0x7ffffff009077812 */ /* 0x000fe400078ec0ff */
[----:B------:R-:W-:Y:S02]  /*0270*/  IADD3 R6, PT, PT, R0, 0x480, RZ ;  /* 0x0000048000067810 */ /* 0x000fe40007ffe0ff */
[----:B------:R-:W-:Y:S01]  /*0280*/  MOV R13, R16 ;  /* 0x00000010000d7202 */ /* 0x000fe20000000f00 */
[----:B------:R-:W-:-:S07]  /*0290*/  IMAD.MOV R12, RZ, RZ, -R7 ;  /* 0x000000ffff0c7224 */ /* 0x000fce00078e0a07 */
.L_x_21:
[----:B------:R-:W-:Y:S01]  /*02a0*/  IADD3 R14, P1, PT, R2, R13, RZ ;  /* 0x0000000d020e7210 */ /* 0x000fe20007f3e0ff */
[----:B--2---:R-:W0:Y:S03]  /*02b0*/  LDC.64 R8, c[0x0][0x388] ;  /* 0x0000e200ff087b82 */ /* 0x004e260000000a00 */
[----:B------:R-:W-:-:S05]  /*02c0*/  IADD3.X R15, PT, PT, R3, R17, RZ, P1, !PT ;  /* 0x00000011030f7210 */ /* 0x000fca0000ffe4ff */
[----:B------:R-:W0:Y:S01]  /*02d0*/  LDG.E R16, desc[UR6][R14.64] ;  /* 0x000000060e107981 */ /* 0x000e22000c1e1900 */
[----:B------:R-:W-:-:S04]  /*02e0*/  IADD3 R10, P1, PT, R4, R13, RZ ;  /* 0x0000000d040a7210 */ /* 0x000fc80007f3e0ff */
[----:B------:R-:W-:Y:S01]  /*02f0*/  IADD3.X R11, PT, PT, R5, R17, RZ, P1, !PT ;  /* 0x00000011050b7210 */ /* 0x000fe20000ffe4ff */
[----:B0-----:R-:W-:-:S05]  /*0300*/  FFMA R19, R16, R8, R9 ;  /* 0x0000000810137223 */ /* 0x001fca0000000009 */
[----:B------:R0:W-:Y:S04]  /*0310*/  STG.E desc[UR6][R10.64], R19 ;  /* 0x000000130a007986 */ /* 0x0001e8000c101906 */
[----:B------:R-:W2:Y:S02]  /*0320*/  LDG.E R16, desc[UR6][R14.64+0x200] ;  /* 0x000200060e107981 */ /* 0x000ea4000c1e1900 */
[----:B--2---:R-:W-:-:S05]  /*0330*/  FFMA R21, R16, R8, R9 ;  /* 0x0000000810157223 */ /* 0x004fca0000000009 */
[----:B------:R-:W-:Y:S04]  /*0340*/  STG.E desc[UR6][R10.64+0x200], R21 ;  /* 0x000200150a007986 */ /* 0x000fe8000c101906 */
[----:B------:R-:W2:Y:S02]  /*0350*/  LDG.E R16, desc[UR6][R14.64+0x400] ;  /* 0x000400060e107981 */ /* 0x000ea4000c1e1900 */
[----:B--2---:R-:W-:-:S05]  /*0360*/  FFMA R23, R16, R8, R9 ;  /* 0x0000000810177223 */ /* 0x004fca0000000009 */
[----:B------:R1:W-:Y:S04]  /*0370*/  STG.E desc[UR6][R10.64+0x400], R23 ;  /* 0x000400170a007986 */ /* 0x0003e8000c101906 */
[----:B------:R-:W2:Y:S02]  /*0380*/  LDG.E R16, desc[UR6][R14.64+0x600] ;  /* 0x000600060e107981 */ /* 0x000ea4000c1e1900 */
[----:B--2---:R-:W-:-:S05]  /*0390*/  FFMA R25, R16, R8, R9 ;  /* 0x0000000810197223 */ /* 0x004fca0000000009 */
[----:B------:R2:W-:Y:S04]  /*03a0*/  STG.E desc[UR6][R10.64+0x600], R25 ;  /* 0x000600190a007986 */ /* 0x0005e8000c101906 */
[----:B------:R-:W0:Y:S02]  /*03b0*/  LDG.E R16, desc[UR6][R14.64+0x800] ;  /* 0x000800060e107981 */ /* 0x000e24000c1e1900 */
[----:B0-----:R-:W-:-:S05]  /*03c0*/  FFMA R19, R16, R8, R9 ;  /* 0x0000000810137223 */ /* 0x001fca0000000009 */
[----:B------:R0:W-:Y:S04]  /*03d0*/  STG.E desc[UR6][R10.64+0x800], R19 ;  /* 0x000800130a007986 */ /* 0x0001e8000c101906 */
[----:B------:R-:W3:Y:S02]  /*03e0*/  LDG.E R16, desc[UR6][R14.64+0xa00] ;  /* 0x000a00060e107981 */ /* 0x000ee4000c1e1900 */
[----:B---3--:R-:W-:-:S05]  /*03f0*/  FFMA R27, R16, R8, R9 ;  /* 0x00000008101b7223 */ /* 0x008fca0000000009 */
[----:B------:R3:W-:Y:S04]  /*0400*/  STG.E desc[UR6][R10.64+0xa00], R27 ;  /* 0x000a001b0a007986 */ /* 0x0007e8000c101906 */
[----:B------:R-:W1:Y:S02]  /*0410*/  LDG.E R16, desc[UR6][R14.64+0xc00] ;  /* 0x000c00060e107981 */ /* 0x000e64000c1e1900 */
[----:B-1----:R-:W-:-:S05]  /*0420*/  FFMA R23, R16, R8, R9 ;  /* 0x0000000810177223 */ /* 0x002fca0000000009 */
[----:B------:R1:W-:Y:S04]  /*0430*/  STG.E desc[UR6][R10.64+0xc00], R23 ;  /* 0x000c00170a007986 */ /* 0x0003e8000c101906 */
[----:B------:R-:W2:Y:S01]  /*0440*/  LDG.E R16, desc[UR6][R14.64+0xe00] ;  /* 0x000e00060e107981 */ /* 0x000ea2000c1e1900 */
[----:B------:R-:W-:Y:S01]  /*0450*/  HFMA2 R21, -RZ, RZ, 0, 0 ;  /* 0x00000000ff157431 */ /* 0x000fe200000001ff */
[----:B------:R-:W-:Y:S01]  /*0460*/  MOV R20, 0x600 ;  /* 0x0000060000147802 */ /* 0x000fe20000000f00 */
[----:B--2---:R-:W-:-:S05]  /*0470*/  FFMA R25, R16, R8, R9 ;  /* 0x0000000810197223 */ /* 0x004fca0000000009 */
[----:B------:R2:W-:Y:S04]  /*0480*/  STG.E desc[UR6][R10.64+0xe00], R25 ;  /* 0x000e00190a007986 */ /* 0x0005e8000c101906 */
[----:B------:R-:W3:Y:S01]  /*0490*/  LDG.E R16, desc[UR6][R14.64+0x1000] ;  /* 0x001000060e107981 */ /* 0x000ee2000c1e1900 */
[----:B------:R-:W-:-:S03]  /*04a0*/  IMAD.WIDE R20, R6, 0x4, R20 ;  /* 0x0000000406147825 */ /* 0x000fc600078e0214 */
[----:B------:R-:W-:-:S05]  /*04b0*/  IADD3 R18, P1, PT, R2, R20, RZ ;  /* 0x0000001402127210 */ /* 0x000fca0007f3e0ff */
[----:B0-----:R-:W-:Y:S02]  /*04c0*/  IMAD.X R19, R3, 0x1, R21, P1 ;  /* 0x0000000103137824 */ /* 0x001fe400008e0615 */
[----:B---3--:R-:W-:-:S05]  /*04d0*/  FFMA R27, R16, R8, R9 ;  /* 0x00000008101b7223 */ /* 0x008fca0000000009 */
[----:B------:R0:W-:Y:S04]  /*04e0*/  STG.E desc[UR6][R10.64+0x1000], R27 ;  /* 0x0010001b0a007986 */ /* 0x0001e8000c101906 */
[----:B------:R-:W1:Y:S01]  /*04f0*/  LDG.E R16, desc[UR6][R18.64+-0x600] ;  /* 0xfffa000612107981 */ /* 0x000e62000c1e1900 */
[----:B------:R-:W-:-:S04]  /*0500*/  IADD3 R20, P1, PT, R4, R20, RZ ;  /* 0x0000001404147210 */ /* 0x000fc80007f3e0ff */
[----:B------:R-:W-:Y:S01]  /*0510*/  IADD3.X R21, PT, PT, R5, R21, RZ, P1, !PT ;  /* 0x0000001505157210 */ /* 0x000fe20000ffe4ff */
[----:B-1----:R-:W-:-:S05]  /*0520*/  FFMA R23, R16, R8, R9 ;  /* 0x0000000810177223 */ /* 0x002fca0000000009 */
[----:B------:R1:W-:Y:S04]  /*0530*/  STG.E desc[UR6][R20.64+-0x600], R23 ;  /* 0xfffa001714007986 */ /* 0x0003e8000c101906 */
[----:B------:R-:W3:Y:S02]  /*0540*/  LDG.E R14, desc[UR6][R18.64+-0x400] ;  /* 0xfffc0006120e7981 */ /* 0x000ee4000c1e1900 */
[----:B---3--:R-:W-:-:S05]  /*0550*/  FFMA R15, R14, R8, R9 ;  /* 0x000000080e0f7223 */ /* 0x008fca0000000009 */
[----:B------:R3:W-:Y:S04]  /*0560*/  STG.E desc[UR6][R20.64+-0x400], R15 ;  /* 0xfffc000f14007986 */ /* 0x0007e8000c101906 */
[----:B------:R-:W2:Y:S02]  /*0570*/  LDG.E R14, desc[UR6][R18.64+-0x200] ;  /* 0xfffe0006120e7981 */ /* 0x000ea4000c1e1900 */
[----:B--2---:R-:W-:-:S05]  /*0580*/  FFMA R25, R14, R8, R9 ;  /* 0x000000080e197223 */ /* 0x004fca0000000009 */
[----:B------:R2:W-:Y:S04]  /*0590*/  STG.E desc[UR6][R20.64+-0x200], R25 ;  /* 0xfffe001914007986 */ /* 0x0005e8000c101906 */
[----:B0-----:R-:W4:Y:S02]  /*05a0*/  LDG.E R10, desc[UR6][R18.64] ;  /* 0x00000006120a7981 */ /* 0x001f24000c1e1900 */
[----:B----4-:R-:W-:-:S05]  /*05b0*/  FFMA R11, R10, R8, R9 ;  /* 0x000000080a0b7223 */ /* 0x010fca0000000009 */
[----:B------:R2:W-:Y:S04]  /*05c0*/  STG.E desc[UR6][R20.64], R11 ;  /* 0x0000000b14007986 */ /* 0x0005e8000c101906 */
[----:B------:R-:W1:Y:S02]  /*05d0*/  LDG.E R10, desc[UR6][R18.64+0x200] ;  /* 0x00020006120a7981 */ /* 0x000e64000c1e1900 */
[----:B-1----:R-:W-:-:S05]  /*05e0*/  FFMA R23, R10, R8, R9 ;  /* 0x000000080a177223 */ /* 0x002fca0000000009 */
[----:B------:R2:W-:Y:S04]  /*05f0*/  STG.E desc[UR6][R20.64+0x200], R23 ;  /* 0x0002001714007986 */ /* 0x0005e8000c101906 */
[----:B------:R-:W3:Y:S02]  /*0600*/  LDG.E R10, desc[UR6][R18.64+0x400] ;  /* 0x00040006120a7981 */ /* 0x000ee4000c1e1900 */
[----:B---3--:R-:W-:-:S05]  /*0610*/  FFMA R15, R10, R8, R9 ;  /* 0x000000080a0f7223 */ /* 0x008fca0000000009 */
[----:B------:R2:W-:Y:S04]  /*0620*/  STG.E desc[UR6][R20.64+0x400], R15 ;  /* 0x0004000f14007986 */ /* 0x0005e8000c101906 */
[----:B------:R-:W3:Y:S01]  /*0630*/  LDG.E R10, desc[UR6][R18.64+0x600] ;  /* 0x00060006120a7981 */ /* 0x000ee2000c1e1900 */
[----:B------:R-:W-:Y:S02]  /*0640*/  IADD3 R12, PT, PT, R12, 0x10, RZ ;  /* 0x000000100c0c7810 */ /* 0x000fe40007ffe0ff */
[----:B------:R-:W-:Y:S02]  /*0650*/  IADD3 R13, P2, PT, R13, 0x2000, RZ ;  /* 0x000020000d0d7810 */ /* 0x000fe40007f5e0ff */
[----:B------:R-:W-:Y:S02]  /*0660*/  ISETP.NE.AND P1, PT, R12, RZ, PT ;  /* 0x000000ff0c00720c */ /* 0x000fe40003f25270 */
[----:B------:R-:W-:-:S02]  /*0670*/  IADD3.X R17, PT, PT, RZ, R17, RZ, P2, !PT ;  /* 0x00000011ff117210 */ /* 0x000fc400017fe4ff */
[----:B------:R-:W-:Y:S01]  /*0680*/  IADD3 R6, PT, PT, R6, 0x800, RZ ;  /* 0x0000080006067810 */ /* 0x000fe20007ffe0ff */
[----:B---3--:R-:W-:-:S05]  /*0690*/  FFMA R9, R10, R8, R9 ;  /* 0x000000080a097223 */ /* 0x008fca0000000009 */
[----:B------:R2:W-:Y:S03]  /*06a0*/  STG.E desc[UR6][R20.64+0x600], R9 ;  /* 0x0006000914007986 */ /* 0x0005e6000c101906 */
[----:B------:R-:W-:Y:S05]  /*06b0*/  @P1 BRA `(.L_x_21) ;  /* 0xfffffff800f81947 */ /* 0x000fea000383ffff */
.L_x_20:
[----:B------:R-:W-:Y:S05]  /*06c0*/  @!P0 EXIT ;  /* 0x000000000000894d */ /* 0x000fea0003800000 */
[----:B------:R-:W0:Y:S01]  /*06d0*/  LDCU UR4, c[0x0][0x384] ;  /* 0x00007080ff0477ac */ /* 0x000e220008000800 */
[----:B------:R-:W-:Y:S01]  /*06e0*/  ISETP.GE.U32.AND P0, PT, R22, 0x8, PT ;  /* 0x000000081600780c */ /* 0x000fe20003f06070 */
[----:B0-----:R-:W-:-:S06]  /*06f0*/  ULOP3.LUT UR5, UR4, 0x7, URZ, 0xc0, !UPT ;  /* 0x0000000704057892 */ /* 0x001fcc000f8ec0ff */
[----:B------:R-:W-:-:S06]  /*0700*/  ISETP.NE.AND P1, PT, RZ, UR5, PT ;  /* 0x00000005ff007c0c */ /* 0x000fcc000bf25270 */
[----:B------:R-:W-:Y:S07]  /*0710*/  @!P0 BRA `(.L_x_22) ;  /* 0x0000000000748947 */ /* 0x000fee0003800000 */
[----:B------:R-:W-:Y:S01]  /*0720*/  IMAD R13, R7, 0x80, R0 ;  /* 0x00000080070d7824 */ /* 0x000fe200078e0200 */
[----:B--2---:R-:W0:Y:S03]  /*0730*/  LDC.64 R8, c[0x0][0x388] ;  /* 0x0000e200ff087b82 */ /* 0x004e260000000a00 */
[----:B------:R-:W-:-:S05]  /*0740*/  IMAD.WIDE R10, R13, 0x4, R2 ;  /* 0x000000040d0a7825 */ /* 0x000fca00078e0202 */
[----:B------:R-:W0:Y:S01]  /*0750*/  LDG.E R6, desc[UR6][R10.64] ;  /* 0x000000060a067981 */ /* 0x000e22000c1e1900 */
[----:B------:R-:W-:-:S04]  /*0760*/  IMAD.WIDE R12, R13, 0x4, R4 ;  /* 0x000000040d0c7825 */ /* 0x000fc800078e0204 */
[----:B0-----:R-:W-:-:S05]  /*0770*/  FFMA R15, R6, R8, R9 ;  /* 0x00000008060f7223 */ /* 0x001fca0000000009 */
[----:B------:R0:W-:Y:S04]  /*0780*/  STG.E desc[UR6][R12.64], R15 ;  /* 0x0000000f0c007986 */ /* 0x0001e8000c101906 */
[----:B------:R-:W2:Y:S02]  /*0790*/  LDG.E R6, desc[UR6][R10.64+0x200] ;  /* 0x000200060a067981 */ /* 0x000ea4000c1e1900 */
[----:B--2---:R-:W-:-:S05]  /*07a0*/  FFMA R17, R6, R8, R9 ;  /* 0x0000000806117223 */ /* 0x004fca0000000009 */
[----:B------:R1:W-:Y:S04]  /*07b0*/  STG.E desc[UR6][R12.64+0x200], R17 ;  /* 0x000200110c007986 */ /* 0x0003e8000c101906 */
[----:B------:R-:W2:Y:S02]  /*07c0*/  LDG.E R6, desc[UR6][R10.64+0x400] ;  /* 0x000400060a067981 */ /* 0x000ea4000c1e1900 */
[----:B--2---:R-:W-:-:S05]  /*07d0*/  FFMA R19, R6, R8, R9 ;  /* 0x0000000806137223 */ /* 0x004fca0000000009 */
[----:B------:R2:W-:Y:S04]  /*07e0*/  STG.E desc[UR6][R12.64+0x400], R19 ;  /* 0x000400130c007986 */ /* 0x0005e8000c101906 */
[----:B------:R-:W3:Y:S02]  /*07f0*/  LDG.E R6, desc[UR6][R10.64+0x600] ;  /* 0x000600060a067981 */ /* 0x000ee4000c1e1900 */
[----:B---3--:R-:W-:-:S05]  /*0800*/  FFMA R21, R6, R8, R9 ;  /* 0x0000000806157223 */ /* 0x008fca0000000009 */
[----:B------:R3:W-:Y:S04]  /*0810*/  STG.E desc[UR6][R12.64+0x600], R21 ;  /* 0x000600150c007986 */ /* 0x0007e8000c101906 */
[----:B------:R-:W0:Y:S02]  /*0820*/  LDG.E R6, desc[UR6][R10.64+0x800] ;  /* 0x000800060a067981 */ /* 0x000e24000c1e1900 */
[----:B0-----:R-:W-:-:S05]  /*0830*/  FFMA R15, R6, R8, R9 ;  /* 0x00000008060f7223 */ /* 0x001fca0000000009 */
[----:B------:R3:W-:Y:S04]  /*0840*/  STG.E desc[UR6][R12.64+0x800], R15 ;  /* 0x0008000f0c007986 */ /* 0x0007e8000c101906 */
[----:B------:R-:W1:Y:S02]  /*0850*/  LDG.E R6, desc[UR6][R10.64+0xa00] ;  /* 0x000a00060a067981 */ /* 0x000e64000c1e1900 */
[----:B-1----:R-:W-:-:S05]  /*0860*/  FFMA R17, R6, R8, R9 ;  /* 0x0000000806117223 */ /* 0x002fca0000000009 */
[----:B------:R3:W-:Y:S04]  /*0870*/  STG.E desc[UR6][R12.64+0xa00], R17 ;  /* 0x000a00110c007986 */ /* 0x0007e8000c101906 */
[----:B------:R-:W2:Y:S02]  /*0880*/  LDG.E R6, desc[UR6][R10.64+0xc00] ;  /* 0x000c00060a067981 */ /* 0x000ea4000c1e1900 */
[----:B--2---:R-:W-:-:S05]  /*0890*/  FFMA R19, R6, R8, R9 ;  /* 0x0000000806137223 */ /* 0x004fca0000000009 */
[----:B------:R3:W-:Y:S04]  /*08a0*/  STG.E desc[UR6][R12.64+0xc00], R19 ;  /* 0x000c00130c007986 */ /* 0x0007e8000c101906 */
[----:B------:R-:W2:Y:S01]  /*08b0*/  LDG.E R6, desc[UR6][R10.64+0xe00] ;  /* 0x000e00060a067981 */ /* 0x000ea2000c1e1900 */
[----:B------:R-:W-:Y:S01]  /*08c0*/  IADD3 R7, PT, PT, R7, 0x8, RZ ;  /* 0x0000000807077810 */ /* 0x000fe20007ffe0ff */
[----:B--2---:R-:W-:-:S05]  /*08d0*/  FFMA R9, R6, R8, R9 ;  /* 0x0000000806097223 */ /* 0x004fca0000000009 */
[----:B------:R3:W-:Y:S02]  /*08e0*/  STG.E desc[UR6][R12.64+0xe00], R9 ;  /* 0x000e00090c007986 */ /* 0x0007e4000c101906 */
.L_x_22:
[----:B------:R-:W-:Y:S05]  /*08f0*/  @!P1 EXIT ;  /* 0x000000000000994d */ /* 0x000fea0003800000 */
[----:B------:R-:W-:Y:S02]  /*0900*/  UISETP.GE.U32.AND UP0, UPT, UR5, 0x4, UPT ;  /* 0x000000040500788c */ /* 0x000fe4000bf06070 */
[----:B------:R-:W-:-:S06]  /*0910*/  ULOP3.LUT UR4, UR4, 0x3, URZ, 0xc0, !UPT ;  /* 0x0000000304047892 */ /* 0x000fcc000f8ec0ff */
[----:B------:R-:W-:Y:S01]  /*0920*/  ISETP.NE.AND P0, PT, RZ, UR4, PT ;  /* 0x00000004ff007c0c */ /* 0x000fe2000bf05270 */
[----:B------:R-:W-:-:S12]  /*0930*/  BRA.U !UP0, `(.L_x_23) ;  /* 0x0000000108447547 */ /* 0x000fd8000b800000 */
[----:B--23--:R-:W-:Y:S01]  /*0940*/  LEA R9, R7, R0, 0x7 ;  /* 0x0000000007097211 */ /* 0x00cfe200078e38ff */
[----:B------:R-:W0:Y:S04]  /*0950*/  LDC.64 R10, c[0x0][0x388] ;  /* 0x0000e200ff0a7b82 */ /* 0x000e280000000a00 */
        /* <DEDUP_REMOVED lines=15> */
.L_x_23:
[----:B------:R-:W-:Y:S05]  /*0a50*/  @!P0 EXIT ;  /* 0x000000000000894d */ /* 0x000fea0003800000 */
[----:B0-23--:R-:W0:Y:S01]  /*0a60*/  LDC.64 R14, c[0x0][0x388] ;  /* 0x0000e200ff0e7b82 */ /* 0x00de220000000a00 */
[----:B------:R-:W-:Y:S01]  /*0a70*/  LEA R11, R7, R0, 0x7 ;  /* 0x00000000070b7211 */ /* 0x000fe200078e38ff */
[----:B------:R-:W-:-:S12]  /*0a80*/  UIADD3 UR4, UPT, UPT, -UR4, URZ, URZ ;  /* 0x000000ff04047290 */ /* 0x000fd8000fffe1ff */
.L_x_24:
[----:B------:R-:W-:-:S06]  /*0a90*/  IMAD.WIDE R8, R11, 0x4, R2 ;  /* 0x000000040b087825 */ /* 0x000fcc00078e0202 */
[----:B------:R-:W0:Y:S01]  /*0aa0*/  LDG.E R8, desc[UR6][R8.64] ;  /* 0x0000000608087981 */ /* 0x000e22000c1e1900 */
[----:B-1----:R-:W-:Y:S01]  /*0ab0*/  IMAD.WIDE R6, R11, 0x4, R4 ;  /* 0x000000040b067825 */ /* 0x002fe200078e0204 */
[----:B------:R-:W-:-:S03]  /*0ac0*/  UIADD3 UR4, UPT, UPT, UR4, 0x1, URZ ;  /* 0x0000000104047890 */ /* 0x000fc6000fffe0ff */
[----:B------:R-:W-:Y:S01]  /*0ad0*/  VIADD R11, R11, 0x80 ;  /* 0x000000800b0b7836 */ /* 0x000fe20000000000 */
[----:B------:R-:W-:Y:S01]  /*0ae0*/  UISETP.NE.AND UP0, UPT, UR4, URZ, UPT ;  /* 0x000000ff0400728c */ /* 0x000fe2000bf05270 */
[----:B0-----:R-:W-:-:S05]  /*0af0*/  FFMA R13, R8, R14, R15 ;  /* 0x0000000e080d7223 */ /* 0x001fca000000000f */
[----:B------:R1:W-:Y:S03]  /*0b00*/  STG.E desc[UR6][R6.64], R13 ;  /* 0x0000000d06007986 */ /* 0x0003e6000c101906 */
[----:B------:R-:W-:Y:S05]  /*0b10*/  BRA.U UP0, `(.L_x_24) ;  /* 0xfffffffd00dc7547 */ /* 0x000fea000b83ffff */
[----:B------:R-:W-:Y:S05]  /*0b20*/  EXIT ;  /* 0x000000000000794d */ /* 0x000fea0003800000 */
.L_x_19:
[----:B------:R-:W-:-:S13]  /*0b30*/  ISETP.GE.AND P0, PT, R9, 0x1, PT ;  /* 0x000000010900780c */ /* 0x000fda0003f06270 */
[----:B------:R-:W-:Y:S05]  /*0b40*/  @!P0 EXIT ;  /* 0x000000000000894d */ /* 0x000fea0003800000 */
[C---:B------:R-:W-:Y:S02]  /*0b50*/  ISETP.GE.U32.AND P0, PT, R9.reuse, 0x8, PT ;  /* 0x000000080900780c */ /* 0x040fe40003f06070 */
[----:B------:R-:W-:Y:S02]  /*0b60*/  LOP3.LUT R22, R9, 0x7, RZ, 0xc0, !PT ;  /* 0x0000000709167812 */ /* 0x000fe400078ec0ff */
[----:B------:R-:W-:-:S09]  /*0b70*/  MOV R7, RZ ;  /* 0x000000ff00077202 */ /* 0x000fd20000000f00 */
[----:B------:R-:W-:Y:S05]  /*0b80*/  @!P0 BRA `(.L_x_25) ;  /* 0x0000000000f08947 */ /* 0x000fea0003800000 */
[----:B------:R-:W0:Y:S01]  /*0b90*/  LDC.64 R10, c[0x0][0x388] ;  /* 0x0000e200ff0a7b82 */ /* 0x000e220000000a00 */
[----:B------:R-:W-:Y:S01]  /*0ba0*/  HFMA2 R16, -RZ, RZ, 0, 0 ;  /* 0x00000000ff107431 */ /* 0x000fe200000001ff */
[----:B------:R-:W-:-:S07]  /*0bb0*/  LOP3.LUT R7, R9, 0x7ffffff8, RZ, 0xc0, !PT ;  /* 0x7ffffff809077812 */ /* 0x000fce00078ec0ff */
.L_x_28:
[----:B------:R-:W-:-:S04]  /*0bc0*/  LEA R17, R16, R0, 0x7 ;  /* 0x0000000010117211 */ /* 0x000fc800078e38ff */
[----:B------:R-:W-:-:S13]  /*0bd0*/  ISETP.GE.AND P0, PT, R17, R6, PT ;  /* 0x000000061100720c */ /* 0x000fda0003f06270 */
[C---:B-1----:R-:W-:Y:S01]  /*0be0*/  @!P0 IMAD.WIDE.U32 R14, R17.reuse, 0x4, R2 ;  /* 0x00000004110e8825 */ /* 0x042fe200078e0002 */
[----:B------:R-:W1:Y:S05]  /*0bf0*/  @!P0 LDC.64 R20, c[0x0][0x388] ;  /* 0x0000e200ff148b82 */ /* 0x000e6a0000000a00 */
[----:B------:R-:W1:Y:S01]  /*0c00*/  @!P0 LDG.E R14, desc[UR6][R14.64] ;  /* 0x000000060e0e8981 */ /* 0x000e62000c1e1900 */
[C---:B------:R-:W-:Y:S01]  /*0c10*/  IADD3 R23, PT, PT, R17.reuse, 0x80, RZ ;  /* 0x0000008011177810 */ /* 0x040fe20007ffe0ff */
[----:B------:R-:W-:-:S03]  /*0c20*/  @!P0 IMAD.WIDE.U32 R18, R17, 0x4, R4 ;  /* 0x0000000411128825 */ /* 0x000fc600078e0004 */
[C---:B------:R-:W-:Y:S01]  /*0c30*/  ISETP.GE.AND P1, PT, R23.reuse, R6, PT ;  /* 0x000000061700720c */ /* 0x040fe20003f26270 */
[----:B------:R-:W-:-:S12]  /*0c40*/  IMAD.WIDE R8, R23, 0x4, R2 ;  /* 0x0000000417087825 */ /* 0x000fd800078e0202 */
[----:B------:R-:W2:Y:S01]  /*0c50*/  @!P1 LDC.64 R12, c[0x0][0x388] ;  /* 0x0000e200ff0c9b82 */ /* 0x000ea20000000a00 */
[----:B-1----:R-:W-:-:S05]  /*0c60*/  @!P0 FFMA R21, R14, R20, R21 ;  /* 0x000000140e158223 */ /* 0x002fca0000000015 */
[----:B------:R1:W-:Y:S04]  /*0c70*/  @!P0 STG.E desc[UR6][R18.64], R21 ;  /* 0x0000001512008986 */ /* 0x0003e8000c101906 */
[----:B------:R-:W2:Y:S01]  /*0c80*/  @!P1 LDG.E R20, desc[UR6][R8.64] ;  /* 0x0000000608149981 */ /* 0x000ea2000c1e1900 */
[----:B------:R-:W-:Y:S02]  /*0c90*/  VIADD R25, R17, 0x100 ;  /* 0x0000010011197836 */ /* 0x000fe40000000000 */
[----:B------:R-:W-:-:S03]  /*0ca0*/  IMAD.WIDE R14, R23, 0x4, R4 ;  /* 0x00000004170e7825 */ /* 0x000fc600078e0204 */
[----:B------:R-:W-:-:S13]  /*0cb0*/  ISETP.GE.AND P0, PT, R25, R6, PT ;  /* 0x000000061900720c */ /* 0x000fda0003f06270 */
[----:B------:R-:W1:Y:S01]  /*0cc0*/  @!P0 LDC.64 R24, c[0x0][0x388] ;  /* 0x0000e200ff188b82 */ /* 0x000e620000000a00 */
[----:B--2---:R-:W-:-:S05]  /*0cd0*/  @!P1 FFMA R13, R20, R12, R13 ;  /* 0x0000000c140d9223 */ /* 0x004fca000000000d */
[----:B------:R2:W-:Y:S04]  /*0ce0*/  @!P1 STG.E desc[UR6][R14.64], R13 ;  /* 0x0000000d0e009986 */ /* 0x0005e8000c101906 */
[----:B------:R-:W1:Y:S01]  /*0cf0*/  @!P0 LDG.E R12, desc[UR6][R8.64+0x200] ;  /* 0x00020006080c8981 */ /* 0x000e62000c1e1900 */
[----:B------:R-:W-:-:S04]  /*0d00*/  IADD3 R23, PT, PT, R17, 0x180, RZ ;  /* 0x0000018011177810 */ /* 0x000fc80007ffe0ff */
[----:B------:R-:W-:Y:S01]  /*0d10*/  ISETP.GE.AND P1, PT, R23, R6, PT ;  /* 0x000000061700720c */ /* 0x000fe20003f26270 */
[----:B-1----:R-:W-:-:S12]  /*0d20*/  @!P0 FFMA R19, R12, R24, R25 ;  /* 0x000000180c138223 */ /* 0x002fd80000000019 */
[----:B------:R-:W2:Y:S01]  /*0d30*/  @!P1 LDC.64 R24, c[0x0][0x388] ;  /* 0x0000e200ff189b82 */ /* 0x000ea20000000a00 */
[----:B------:R1:W-:Y:S04]  /*0d40*/  @!P0 STG.E desc[UR6][R14.64+0x200], R19 ;  /* 0x000200130e008986 */ /* 0x0003e8000c101906 */
[----:B------:R-:W2:Y:S01]  /*0d50*/  @!P1 LDG.E R12, desc[UR6][R8.64+0x400] ;  /* 0x00040006080c9981 */ /* 0x000ea2000c1e1900 */
[----:B------:R-:W-:-:S04]  /*0d60*/  IADD3 R21, PT, PT, R17, 0x200, RZ ;  /* 0x0000020011157810 */ /* 0x000fc80007ffe0ff */
[----:B------:R-:W-:Y:S01]  /*0d70*/  ISETP.GE.AND P0, PT, R21, R6, PT ;  /* 0x000000061500720c */ /* 0x000fe20003f06270 */
[----:B--2---:R-:W-:-:S12]  /*0d80*/  @!P1 FFMA R13, R12, R24, R25 ;  /* 0x000000180c0d9223 */ /* 0x004fd80000000019 */
[----:B------:R-:W1:Y:S01]  /*0d90*/  @!P0 LDC.64 R24, c[0x0][0x388] ;  /* 0x0000e200ff188b82 */ /* 0x000e620000000a00 */
        /* <DEDUP_REMOVED lines=9> */
[----:B------:R-:W-:-:S13]  /*0e30*/  ISETP.GE.AND P0, PT, R21, R6, PT ;  /* 0x000000061500720c */ /* 0x000fda0003f06270 */
[----:B------:R-:W3:Y:S01]  /*0e40*/  @!P0 LDC.64 R20, c[0x0][0x388] ;  /* 0x0000e200ff148b82 */ /* 0x000ee20000000a00 */
[----:B--2---:R-:W-:-:S05]  /*0e50*/  @!P1 FFMA R13, R12, R24, R25 ;  /* 0x000000180c0d9223 */ /* 0x004fca0000000019 */
[----:B------:R1:W-:Y:S04]  /*0e60*/  @!P1 STG.E desc[UR6][R14.64+0x800], R13 ;  /* 0x0008000d0e009986 */ /* 0x0003e8000c101906 */
[----:B------:R-:W3:Y:S01]  /*0e70*/  @!P0 LDG.E R12, desc[UR6][R8.64+0xa00] ;  /* 0x000a0006080c8981 */ /* 0x000ee2000c1e1900 */
[----:B------:R-:W-:Y:S01]  /*0e80*/  VIADD R17, R17, 0x380 ;  /* 0x0000038011117836 */ /* 0x000fe20000000000 */
[----:B------:R-:W-:Y:S01]  /*0e90*/  IADD3 R16, PT, PT, R16, 0x8, RZ ;  /* 0x0000000810107810 */ /* 0x000fe20007ffe0ff */
[----:B------:R-:W-:Y:S03]  /*0ea0*/  BSSY.RECONVERGENT B0, `(.L_x_26) ;  /* 0x0000009000007945 */ /* 0x000fe60003800200 */
[----:B------:R-:W-:Y:S01]  /*0eb0*/  ISETP.NE.AND P1, PT, R16, R7, PT ;  /* 0x000000071000720c */ /* 0x000fe20003f25270 */
[----:B---3--:R-:W-:-:S05]  /*0ec0*/  @!P0 FFMA R21, R12, R20, R21 ;  /* 0x000000140c158223 */ /* 0x008fca0000000015 */
[----:B------:R1:W-:Y:S01]  /*0ed0*/  @!P0 STG.E desc[UR6][R14.64+0xa00], R21 ;  /* 0x000a00150e008986 */ /* 0x0003e2000c101906 */
[----:B------:R-:W-:-:S13]  /*0ee0*/  ISETP.GE.AND P0, PT, R17, R6, PT ;  /* 0x000000061100720c */ /* 0x000fda0003f06270 */
[----:B-1----:R-:W-:Y:S05]  /*0ef0*/  @P0 BRA `(.L_x_27) ;  /* 0x00000000000c0947 */ /* 0x002fea0003800000 */
[----:B------:R-:W0:Y:S02]  /*0f00*/  LDG.E R8, desc[UR6][R8.64+0xc00] ;  /* 0x000c000608087981 */ /* 0x000e24000c1e1900 */
[----:B0-----:R-:W-:-:S05]  /*0f10*/  FFMA R13, R8, R10, R11 ;  /* 0x0000000a080d7223 */ /* 0x001fca000000000b */
[----:B------:R1:W-:Y:S02]  /*0f20*/  STG.E desc[UR6][R14.64+0xc00], R13 ;  /* 0x000c000d0e007986 */ /* 0x0003e4000c101906 */
.L_x_27:
[----:B------:R-:W-:Y:S05]  /*0f30*/  BSYNC.RECONVERGENT B0 ;  /* 0x0000000000007941 */ /* 0x000fea0003800200 */
.L_x_26:
[----:B------:R-:W-:Y:S05]  /*0f40*/  @P1 BRA `(.L_x_28) ;  /* 0xfffffffc001c1947 */ /* 0x000fea000383ffff */
.L_x_25:
[----:B------:R-:W-:-:S13]  /*0f50*/  ISETP.NE.AND P0, PT, R22, RZ, PT ;  /* 0x000000ff1600720c */ /* 0x000fda0003f05270 */
[----:B------:R-:W-:Y:S05]  /*0f60*/  @!P0 EXIT ;  /* 0x000000000000894d */ /* 0x000fea0003800000 */
[----:B------:R-:W2:Y:S01]  /*0f70*/  LDC R8, c[0x0][0x384] ;  /* 0x0000e100ff087b82 */ /* 0x000ea20000000800 */
[----:B------:R-:W-:Y:S02]  /*0f80*/  ISETP.GE.U32.AND P1, PT, R22, 0x4, PT ;  /* 0x000000041600780c */ /* 0x000fe40003f26070 */
[----:B--2---:R-:W-:-:S04]  /*0f90*/  LOP3.LUT R18, R8, 0x3, RZ, 0xc0, !PT ;  /* 0x0000000308127812 */ /* 0x004fc800078ec0ff */
[----:B------:R-:W-:-:S07]  /*0fa0*/  ISETP.NE.AND P0, PT, R18, RZ, PT ;  /* 0x000000ff1200720c */ /* 0x000fce0003f05270 */
[----:B------:R-:W-:Y:S06]  /*0fb0*/  @!P1 BRA `(.L_x_29) ;  /* 0x0000000000849947 */ /* 0x000fec0003800000 */
[----:B------:R-:W-:-:S04]  /*0fc0*/  LEA R9, R7, R0, 0x7 ;  /* 0x0000000007097211 */ /* 0x000fc800078e38ff */
[----:B------:R-:W-:-:S13]  /*0fd0*/  ISETP.GE.AND P2, PT, R9, R6, PT ;  /* 0x000000060900720c */ /* 0x000fda0003f46270 */
[C---:B0-----:R-:W-:Y:S01]  /*0fe0*/  @!P2 IMAD.WIDE R10, R9.reuse, 0x4, R2 ;  /* 0x00000004090aa825 */ /* 0x041fe200078e0202 */
[----:B-1----:R-:W0:Y:S05]  /*0ff0*/  @!P2 LDC.64 R14, c[0x0][0x388] ;  /* 0x0000e200ff0eab82 */ /* 0x002e2a0000000a00 */
[----:B------:R-:W0:Y:S01]  /*1000*/  @!P2 LDG.E R10, desc[UR6][R10.64] ;  /* 0x000000060a0aa981 */ /* 0x000e22000c1e1900 */
[C---:B------:R-:W-:Y:S01]  /*1010*/  IADD3 R17, PT, PT, R9.reuse, 0x80, RZ ;  /* 0x0000008009117810 */ /* 0x040fe20007ffe0ff */
[----:B------:R-:W-:-:S03]  /*1020*/  @!P2 IMAD.WIDE R12, R9, 0x4, R4 ;  /* 0x00000004090ca825 */ /* 0x000fc600078e0204 */
[----:B------:R-:W-:Y:S02]  /*1030*/  ISETP.GE.AND P1, PT, R17, R6, PT ;  /* 0x000000061100720c */ /* 0x000fe40003f26270 */
[----:B------:R-:W-:-:S11]  /*1040*/  IADD3 R23, PT, PT, R9, 0x100, RZ ;  /* 0x0000010009177810 */ /* 0x000fd60007ffe0ff */
[----:B------:R-:W1:Y:S01]  /*1050*/  @!P1 LDC.64 R20, c[0x0][0x388] ;  /* 0x0000e200ff149b82 */ /* 0x000e620000000a00 */
[----:B0-----:R-:W-:Y:S01]  /*1060*/  @!P2 FFMA R19, R10, R14, R15 ;  /* 0x0000000e0a13a223 */ /* 0x001fe2000000000f */
[----:B------:R-:W-:-:S04]  /*1070*/  @!P1 IMAD.WIDE R14, R17, 0x4, R2 ;  /* 0x00000004110e9825 */ /* 0x000fc800078e0202 */
[----:B------:R0:W-:Y:S04]  /*1080*/  @!P2 STG.E desc[UR6][R12.64], R19 ;  /* 0x000000130c00a986 */ /* 0x0001e8000c101906 */
[----:B------:R-:W1:Y:S01]  /*1090*/  @!P1 LDG.E R14, desc[UR6][R14.64] ;  /* 0x000000060e0e9981 */ /* 0x000e62000c1e1900 */
[----:B------:R-:W-:Y:S01]  /*10a0*/  ISETP.GE.AND P2, PT, R23, R6, PT ;  /* 0x000000061700720c */ /* 0x000fe20003f46270 */
[----:B------:R-:W-:-:S12]  /*10b0*/  @!P1 IMAD.WIDE R10, R17, 0x4, R4 ;  /* 0x00000004110a9825 */ /* 0x000fd800078e0204 */
[----:B------:R-:W-:Y:S01]  /*10c0*/  @!P2 IMAD.WIDE R16, R23, 0x4, R2 ;  /* 0x000000041710a825 */ /* 0x000fe200078e0202 */
[----:B------:R-:W2:Y:S03]  /*10d0*/  @!P2 LDC.64 R24, c[0x0][0x388] ;  /* 0x0000e200ff18ab82 */ /* 0x000ea60000000a00 */
[----:B-1----:R-:W-:-:S05]  /*10e0*/  @!P1 FFMA R21, R14, R20, R21 ;  /* 0x000000140e159223 */ /* 0x002fca0000000015 */
[----:B------:R1:W-:Y:S04]  /*10f0*/  @!P1 STG.E desc[UR6][R10.64], R21 ;  /* 0x000000150a009986 */ /* 0x0003e8000c101906 */
[----:B------:R-:W2:Y:S01]  /*1100*/  @!P2 LDG.E R16, desc[UR6][R16.64] ;  /* 0x000000061010a981 */ /* 0x000ea2000c1e1900 */
[----:B0-----:R-:W-:Y:S02]  /*1110*/  VIADD R19, R9, 0x180 ;  /* 0x0000018009137836 */ /* 0x001fe40000000000 */
[----:B------:R-:W-:-:S03]  /*1120*/  @!P2 IMAD.WIDE R12, R23, 0x4, R4 ;  /* 0x00000004170ca825 */ /* 0x000fc600078e0204 */
[----:B------:R-:W-:-:S13]  /*1130*/  ISETP.GE.AND P1, PT, R19, R6, PT ;  /* 0x000000061300720c */ /* 0x000fda0003f26270 */
[----:B------:R-:W-:Y:S01]  /*1140*/  @!P1 IMAD.WIDE R14, R19, 0x4, R2 ;  /* 0x00000004130e9825 */ /* 0x000fe200078e0202 */
[----:B------:R-:W0:Y:S03]  /*1150*/  @!P1 LDC.64 R22, c[0x0][0x388] ;  /* 0x0000e200ff169b82 */ /* 0x000e260000000a00 */
[----:B--2---:R-:W-:-:S05]  /*1160*/  @!P2 FFMA R9, R16, R24, R25 ;  /* 0x000000181009a223 */ /* 0x004fca0000000019 */
[----:B------:R2:W-:Y:S04]  /*1170*/  @!P2 STG.E desc[UR6][R12.64], R9 ;  /* 0x000000090c00a986 */ /* 0x0005e8000c101906 */
[----:B------:R-:W0:Y:S01]  /*1180*/  @!P1 LDG.E R14, desc[UR6][R14.64] ;  /* 0x000000060e0e9981 */ /* 0x000e22000c1e1900 */
[----:B-1----:R-:W-:Y:S01]  /*1190*/  @!P1 IMAD.WIDE R10, R19, 0x4, R4 ;  /* 0x00000004130a9825 */ /* 0x002fe200078e0204 */
[----:B------:R-:W-:-:S03]  /*11a0*/  IADD3 R7, PT, PT, R7, 0x4, RZ ;  /* 0x0000000407077810 */ /* 0x000fc60007ffe0ff */
[----:B0-----:R-:W-:-:S05]  /*11b0*/  @!P1 FFMA R17, R14, R22, R23 ;  /* 0x000000160e119223 */ /* 0x001fca0000000017 */
[----:B------:R2:W-:Y:S02]  /*11c0*/  @!P1 STG.E desc[UR6][R10.64], R17 ;  /* 0x000000110a009986 */ /* 0x0005e4000c101906 */
.L_x_29:
[----:B------:R-:W-:Y:S05]  /*11d0*/  @!P0 EXIT ;  /* 0x000000000000894d */ /* 0x000fea0003800000 */
[----:B------:R-:W-:Y:S02]  /*11e0*/  ISETP.NE.AND P1, PT, R18, 0x1, PT ;  /* 0x000000011200780c */ /* 0x000fe40003f25270 */
[----:B------:R-:W-:-:S04]  /*11f0*/  LOP3.LUT R8, R8, 0x1, RZ, 0xc0, !PT ;  /* 0x0000000108087812 */ /* 0x000fc800078ec0ff */
[----:B------:R-:W-:-:S07]  /*1200*/  ISETP.NE.U32.AND P0, PT, R8, 0x1, PT ;  /* 0x000000010800780c */ /* 0x000fce0003f05070 */
[----:B------:R-:W-:Y:S06]  /*1210*/  @!P1 BRA `(.L_x_30) ;  /* 0x0000000000449947 */ /* 0x000fec0003800000 */
[----:B0-2---:R-:W-:-:S04]  /*1220*/  LEA R11, R7, R0, 0x7 ;  /* 0x00000000070b7211 */ /* 0x005fc800078e38ff */
[----:B------:R-:W-:-:S13]  /*1230*/  ISETP.GE.AND P1, PT, R11, R6, PT ;  /* 0x000000060b00720c */ /* 0x000fda0003f26270 */
[C---:B------:R-:W-:Y:S01]  /*1240*/  @!P1 IMAD.WIDE R8, R11.reuse, 0x4, R2 ;  /* 0x000000040b089825 */ /* 0x040fe200078e0202 */
[----:B------:R-:W0:Y:S05]  /*1250*/  @!P1 LDC.64 R16, c[0x0][0x388] ;  /* 0x0000e200ff109b82 */ /* 0x000e2a0000000a00 */
[----:B------:R-:W0:Y:S01]  /*1260*/  @!P1 LDG.E R8, desc[UR6][R8.64] ;  /* 0x0000000608089981 */ /* 0x000e22000c1e1900 */
[C---:B-1----:R-:W-:Y:S01]  /*1270*/  IADD3 R15, PT, PT, R11.reuse, 0x80, RZ ;  /* 0x000000800b0f7810 */ /* 0x042fe20007ffe0ff */
[----:B------:R-:W-:-:S03]  /*1280*/  @!P1 IMAD.WIDE R10, R11, 0x4, R4 ;  /* 0x000000040b0a9825 */ /* 0x000fc600078e0204 */
[----:B------:R-:W-:-:S13]  /*1290*/  ISETP.GE.AND P2, PT, R15, R6, PT ;  /* 0x000000060f00720c */ /* 0x000fda0003f46270 */
[----:B------:R-:W-:Y:S01]  /*12a0*/  @!P2 IMAD.WIDE R12, R15, 0x4, R2 ;  /* 0x000000040f0ca825 */ /* 0x000fe200078e0202 */
[----:B------:R-:W1:Y:S03]  /*12b0*/  @!P2 LDC.64 R18, c[0x0][0x388] ;  /* 0x0000e200ff12ab82 */ /* 0x000e660000000a00 */
[----:B0-----:R-:W-:-:S05]  /*12c0*/  @!P1 FFMA R17, R8, R16, R17 ;  /* 0x0000001008119223 */ /* 0x001fca0000000011 */
[----:B------:R3:W-:Y:S04]  /*12d0*/  @!P1 STG.E desc[UR6][R10.64], R17 ;  /* 0x000000110a009986 */ /* 0x0007e8000c101906 */
[----:B------:R-:W1:Y:S01]  /*12e0*/  @!P2 LDG.E R12, desc[UR6][R12.64] ;  /* 0x000000060c0ca981 */ /* 0x000e62000c1e1900 */
[----:B------:R-:W-:Y:S01]  /*12f0*/  @!P2 IMAD.WIDE R14, R15, 0x4, R4 ;  /* 0x000000040f0ea825 */ /* 0x000fe200078e0204 */
[----:B------:R-:W-:-:S03]  /*1300*/  IADD3 R7, PT, PT, R7, 0x2, RZ ;  /* 0x0000000207077810 */ /* 0x000fc60007ffe0ff */
[----:B-1----:R-:W-:-:S05]  /*1310*/  @!P2 FFMA R9, R12, R18, R19 ;  /* 0x000000120c09a223 */ /* 0x002fca0000000013 */
[----:B------:R3:W-:Y:S02]  /*1320*/  @!P2 STG.E desc[UR6][R14.64], R9 ;  /* 0x000000090e00a986 */ /* 0x0007e4000c101906 */
.L_x_30:
[----:B------:R-:W-:Y:S05]  /*1330*/  @P0 EXIT ;  /* 0x000000000000094d */ /* 0x000fea0003800000 */
[----:B------:R-:W-:-:S04]  /*1340*/  LEA R7, R7, R0, 0x7 ;  /* 0x0000000007077211 */ /* 0x000fc800078e38ff */
[----:B------:R-:W-:-:S13]  /*1350*/  ISETP.GE.AND P0, PT, R7, R6, PT ;  /* 0x000000060700720c */ /* 0x000fda0003f06270 */
[----:B------:R-:W-:Y:S05]  /*1360*/  @P0 EXIT ;  /* 0x000000000000094d */ /* 0x000fea0003800000 */
[C---:B------:R-:W-:Y:S01]  /*1370*/  IMAD.WIDE R2, R7.reuse, 0x4, R2 ;  /* 0x0000000407027825 */ /* 0x040fe200078e0202 */
[----:B--23--:R-:W2:Y:S05]  /*1380*/  LDC.64 R8, c[0x0][0x388] ;  /* 0x0000e200ff087b82 */ /* 0x00ceaa0000000a00 */
[----:B------:R-:W2:Y:S01]  /*1390*/  LDG.E R2, desc[UR6][R2.64] ;  /* 0x0000000602027981 */ /* 0x000ea2000c1e1900 */
[----:B------:R-:W-:-:S04]  /*13a0*/  IMAD.WIDE R4, R7, 0x4, R4 ;  /* 0x0000000407047825 */ /* 0x000fc800078e0204 */
[----:B--2---:R-:W-:-:S05]  /*13b0*/  FFMA R7, R2, R8, R9 ;  /* 0x0000000802077223 */ /* 0x004fca0000000009 */
[----:B------:R-:W-:Y:S01]  /*13c0*/  STG.E desc[UR6][R4.64], R7 ;  /* 0x0000000704007986 */ /* 0x000fe2000c101906 */
[----:B------:R-:W-:Y:S05]  /*13d0*/  EXIT ;  /* 0x000000000000794d */ /* 0x000fea0003800000 */
.L_x_31:
        /* <DEDUP_REMOVED lines=10> */
.L_x_42:


//--------------------- .text._ZN3cub18CUB_300001_SM_10006detail8for_each13static_kernelINS2_12policy_hub_t12policy_500_tEmN6thrust24THRUST_300001_SM_1000_NS8cuda_cub20__uninitialized_fill7functorINS7_10device_ptrIfEEfEEEEvT0_T1_ --------------------------
	.section	.text._ZN3cub18CUB_300001_SM_10006detail8for_each13static_kernelINS2_12policy_hub_t12policy_500_tEmN6thrust24THRUST_300001_SM_1000_NS8cuda_cub20__uninitialized_fill7functorINS7_10device_ptrIfEEfEEEEvT0_T1_,"ax",@progbits
	.align	128
        .global         _ZN3cub18CUB_300001_SM_10006detail8for_each13static_kernelINS2_12policy_hub_t12policy_500_tEmN6thrust24THRUST_300001_SM_1000_NS8cuda_cub20__uninitialized_fill7functorINS7_10device_ptrIfEEfEEEEvT0_T1_
        .type           _ZN3cub18CUB_300001_SM_10006detail8for_each13static_kernelINS2_12policy_hub_t12policy_500_tEmN6thrust24THRUST_300001_SM_1000_NS8cuda_cub20__uninitialized_fill7functorINS7_10device_ptrIfEEfEEEEvT0_T1_,@function
        .size           _ZN3cub18CUB_300001_SM_10006detail8for_each13static_kernelINS2_12policy_hub_t12policy_500_tEmN6thrust24THRUST_300001_SM_1000_NS8cuda_cub20__uninitialized_fill7functorINS7_10device_ptrIfEEfEEEEvT0_T1_,(.L_x_43 - _ZN3cub18CUB_300001_SM_10006detail8for_each13static_kernelINS2_12policy_hub_t12policy_500_tEmN6thrust24THRUST_300001_SM_1000_NS8cuda_cub20__uninitialized_fill7functorINS7_10device_ptrIfEEfEEEEvT0_T1_)
        .other          _ZN3cub18CUB_300001_SM_10006detail8for_each13static_kernelINS2_12policy_hub_t12policy_500_tEmN6thrust24THRUST_300001_SM_1000_NS8cuda_cub20__uninitialized_fill7functorINS7_10device_ptrIfEEfEEEEvT0_T1_,@"STO_CUDA_ENTRY STV_DEFAULT"
_ZN3cub18CUB_300001_SM_10006detail8for_each13static_kernelINS2_12policy_hub_t12policy_500_tEmN6thrust24THRUST_300001_SM_1000_NS8cuda_cub20__uninitialized_fill7functorINS7_10device_ptrIfEEfEEEEvT0_T1_:
.text._ZN3cub18CUB_300001_SM_10006detail8for_each13static_kernelINS2_12policy_hub_t12policy_500_tEmN6thrust24THRUST_300001_SM_1000_NS8cuda_cub20__uninitialized_fill7functorINS7_10device_ptrIfEEfEEEEvT0_T1_:
[----:B------:R-:W-:Y:S08]  /*0000*/  LDC R1, c[0x0][0x37c] ;  /* 0x0000df00ff017b82 */ /* 0x000ff00000000800 */
[----:B------:R-:W0:Y:S01]  /*0010*/  S2UR UR4, SR_CTAID.X ;  /* 0x00000000000479c3 */ /* 0x000e220000002500 */
[----:B------:R-:W1:Y:S01]  /*0020*/  LDCU.64 UR6, c[0x0][0x380] ;  /* 0x00007000ff0677ac */ /* 0x000e620008000a00 */
[----:B------:R-:W2:Y:S01]  /*0030*/  LDCU.64 UR8, c[0x0][0x358] ;  /* 0x00006b00ff0877ac */ /* 0x000ea20008000a00 */
[----:B0-----:R-:W-:-:S04]  /*0040*/  UIMAD.WIDE.U32 UR4, UR4, 0x200, URZ ;  /* 0x00000200040478a5 */ /* 0x001fc8000f8e00ff */
[----:B-1----:R-:W-:-:S04]  /*0050*/  UIADD3 UR6, UP0, UPT, -UR4, UR6, URZ ;  /* 0x0000000604067290 */ /* 0x002fc8000ff1e1ff */
[----:B------:R-:W-:Y:S02]  /*0060*/  UIADD3.X UR7, UPT, UPT, ~UR5, UR7, URZ, UP0, !UPT ;  /* 0x0000000705077290 */ /* 0x000fe400087fe5ff */
[----:B------:R-:W-:-:S04]  /*0070*/  UISETP.GE.U32.AND UP0, UPT, UR6, 0x200, UPT ;  /* 0x000002000600788c */ /* 0x000fc8000bf06070 */
[----:B------:R-:W-:-:S09]  /*0080*/  UISETP.GE.U32.AND.EX UP0, UPT, UR7, URZ, UPT, UP0 ;  /* 0x000000ff0700728c */ /* 0x000fd2000bf06100 */
[----:B--2---:R-:W-:Y:S05]  /*0090*/  BRA.U !UP0, `(.L_x_32) ;  /* 0x0000000108287547 */ /* 0x004fea000b800000 */
[----:B------:R-:W0:Y:S01]  /*00a0*/  S2R R0, SR_TID.X ;  /* 0x0000000000007919 */ /* 0x000e220000002100 */
[----:B------:R-:W1:Y:S01]  /*00b0*/  LDCU.64 UR6, c[0x0][0x388] ;  /* 0x00007100ff0677ac */ /* 0x000e620008000a00 */
[----:B------:R-:W2:Y:S01]  /*00c0*/  LDC R5, c[0x0][0x390] ;  /* 0x0000e400ff057b82 */ /* 0x000ea20000000800 */
[----:B0-----:R-:W-:-:S05]  /*00d0*/  IADD3 R0, P0, PT, R0, UR4, RZ ;  /* 0x0000000400007c10 */ /* 0x001fca000ff1e0ff */
[----:B------:R-:W-:Y:S01]  /*00e0*/  IMAD.X R3, RZ, RZ, UR5, P0 ;  /* 0x00000005ff037e24 */ /* 0x000fe200080e06ff */
[----:B-1----:R-:W-:-:S04]  /*00f0*/  LEA R2, P0, R0, UR6, 0x2 ;  /* 0x0000000600027c11 */ /* 0x002fc8000f8010ff */
[----:B------:R-:W-:-:S05]  /*0100*/  LEA.HI.X R3, R0, UR7, R3, 0x2, P0 ;  /* 0x0000000700037c11 */ /* 0x000fca00080f1403 */
[----:B--2---:R-:W-:Y:S04]  /*0110*/  STG.E desc[UR8][R2.64], R5 ;  /* 0x0000000502007986 */ /* 0x004fe8000c101908 */
[----:B------:R-:W-:Y:S01]  /*0120*/  STG.E desc[UR8][R2.64+0x400], R5 ;  /* 0x0004000502007986 */ /* 0x000fe2000c101908 */
[----:B------:R-:W-:Y:S05]  /*0130*/  EXIT ;  /* 0x000000000000794d */ /* 0x000fea0003800000 */
.L_x_32:
[----:B------:R-:W0:Y:S01]  /*0140*/  S2R R0, SR_TID.X ;  /* 0x0000000000007919 */ /* 0x000e220000002100 */
[----:B------:R-:W-:Y:S01]  /*0150*/  IMAD.U32 R2, RZ, RZ, UR7 ;  /* 0x00000007ff027e24 */ /* 0x000fe2000f8e00ff */
[----:B------:R-:W1:Y:S01]  /*0160*/  LDCU.64 UR10, c[0x0][0x388] ;  /* 0x00007100ff0a77ac */ /* 0x000e620008000a00 */
[----:B------:R-:W-:Y:S01]  /*0170*/  IMAD.U32 R4, RZ, RZ, UR7 ;  /* 0x00000007ff047e24 */ /* 0x000fe2000f8e00ff */
[----:B0-----:R-:W-:-:S04]  /*0180*/  ISETP.LT.U32.AND P0, PT, R0, UR6, PT ;  /* 0x0000000600007c0c */ /* 0x001fc8000bf01070 */
[----:B------:R-:W-:Y:S01]  /*0190*/  ISETP.GT.U32.AND.EX P0, PT, R2, RZ, PT, P0 ;  /* 0x000000ff0200720c */ /* 0x000fe20003f04100 */
[C---:B------:R-:W-:Y:S01]  /*01a0*/  VIADD R2, R0.reuse, 0x100 ;  /* 0x0000010000027836 */ /* 0x040fe20000000000 */
[----:B------:R-:W-:-:S04]  /*01b0*/  IADD3 R0, P2, PT, R0, UR4, RZ ;  /* 0x0000000400007c10 */ /* 0x000fc8000ff5e0ff */
[----:B------:R-:W-:Y:S01]  /*01c0*/  ISETP.LT.U32.AND P1, PT, R2, UR6, PT ;  /* 0x0000000602007c0c */ /* 0x000fe2000bf21070 */
[----:B------:R-:W-:Y:S01]  /*01d0*/  IMAD.X R3, RZ, RZ, UR5, P2 ;  /* 0x00000005ff037e24 */ /* 0x000fe200090e06ff */
[----:B-1----:R-:W-:Y:S02]  /*01e0*/  LEA R2, P2, R0, UR10, 0x2 ;  /* 0x0000000a00027c11 */ /* 0x002fe4000f8410ff */
[----:B------:R-:W-:Y:S02]  /*01f0*/  ISETP.GT.U32.AND.EX P1, PT, R4, RZ, PT, P1 ;  /* 0x000000ff0400720c */ /* 0x000fe40003f24110 */
[----:B------:R-:W-:Y:S01]  /*0200*/  LEA.HI.X R3, R0, UR11, R3, 0x2, P2 ;  /* 0x0000000b00037c11 */ /* 0x000fe200090f1403 */
[----:B------:R-:W0:Y:S04]  /*0210*/  @P0 LDC R5, c[0x0][0x390] ;  /* 0x0000e400ff050b82 */ /* 0x000e280000000800 */
[----:B0-----:R0:W-:Y:S06]  /*0220*/  @P0 STG.E desc[UR8][R2.64], R5 ;  /* 0x0000000502000986 */ /* 0x0011ec000c101908 */
[----:B------:R-:W-:Y:S05]  /*0230*/  @!P1 EXIT ;  /* 0x000000000000994d */ /* 0x000fea0003800000 */
[----:B0-----:R-:W0:Y:S02]  /*0240*/  LDC R5, c[0x0][0x390] ;  /* 0x0000e400ff057b82 */ /* 0x001e240000000800 */
[----:B0-----:R-:W-:Y:S01]  /*0250*/  STG.E desc[UR8][R2.64+0x400], R5 ;  /* 0x0004000502007986 */ /* 0x001fe2000c101908 */
[----:B------:R-:W-:Y:S05]  /*0260*/  EXIT ;  /* 0x000000000000794d */ /* 0x000fea0003800000 */
.L_x_33:
        /* <DEDUP_REMOVED lines=9> */
.L_x_43:


//--------------------- .text._ZN3cub18CUB_300001_SM_10006detail8for_each13static_kernelINS2_12policy_hub_t12policy_500_tElN6thrust24THRUST_300001_SM_1000_NS8cuda_cub6__fill7functorINS7_6detail15normal_iteratorINS7_10device_ptrIiEEEEiEEEEvT0_T1_ --------------------------
	.section	.text._ZN3cub18CUB_300001_SM_10006detail8for_each13static_kernelINS2_12policy_hub_t12policy_500_tElN6thrust24THRUST_300001_SM_1000_NS8cuda_cub6__fill7functorINS7_6detail15normal_iteratorINS7_10device_ptrIiEEEEiEEEEvT0_T1_,"ax",@progbits
	.align	128
        .global         _ZN3cub18CUB_300001_SM_10006detail8for_each13static_kernelINS2_12policy_hub_t12policy_500_tElN6thrust24THRUST_300001_SM_1000_NS8cuda_cub6__fill7functorINS7_6detail15normal_iteratorINS7_10device_ptrIiEEEEiEEEEvT0_T1_
        .type           _ZN3cub18CUB_300001_SM_10006detail8for_each13static_kernelINS2_12policy_hub_t12policy_500_tElN6thrust24THRUST_300001_SM_1000_NS8cuda_cub6__fill7functorINS7_6detail15normal_iteratorINS7_10device_ptrIiEEEEiEEEEvT0_T1_,@function
        .size           _ZN3cub18CUB_300001_SM_10006detail8for_each13static_kernelINS2_12policy_hub_t12policy_500_tElN6thrust24THRUST_300001_SM_1000_NS8cuda_cub6__fill7functorINS7_6detail15normal_iteratorINS7_10device_ptrIiEEEEiEEEEvT0_T1_,(.L_x_44 - _ZN3cub18CUB_300001_SM_10006detail8for_each13static_kernelINS2_12policy_hub_t12policy_500_tElN6thrust24THRUST_300001_SM_1000_NS8cuda_cub6__fill7functorINS7_6detail15normal_iteratorINS7_10device_ptrIiEEEEiEEEEvT0_T1_)
        .other          _ZN3cub18CUB_300001_SM_10006detail8for_each13static_kernelINS2_12policy_hub_t12policy_500_tElN6thrust24THRUST_300001_SM_1000_NS8cuda_cub6__fill7functorINS7_6detail15normal_iteratorINS7_10device_ptrIiEEEEiEEEEvT0_T1_,@"STO_CUDA_ENTRY STV_DEFAULT"
_ZN3cub18CUB_300001_SM_10006detail8for_each13static_kernelINS2_12policy_hub_t12policy_500_tElN6thrust24THRUST_300001_SM_1000_NS8cuda_cub6__fill7functorINS7_6detail15normal_iteratorINS7_10device_ptrIiEEEEiEEEEvT0_T1_:
.text._ZN3cub18CUB_300001_SM_10006detail8for_each13static_kernelINS2_12policy_hub_t12policy_500_tElN6thrust24THRUST_300001_SM_1000_NS8cuda_cub6__fill7functorINS7_6detail15normal_iteratorINS7_10device_ptrIiEEEEiEEEEvT0_T1_:
        /* <DEDUP_REMOVED lines=8> */
[----:B------:R-:W-:-:S09]  /*0080*/  UISETP.GE.AND.EX UP0, UPT, UR7, URZ, UPT, UP0 ;  /* 0x000000ff0700728c */ /* 0x000fd2000bf06300 */
        /* <DEDUP_REMOVED lines=11> */
.L_x_34:
[----:B------:R-:W0:Y:S01]  /*0140*/  S2R R0, SR_TID.X ;  /* 0x0000000000007919 */ /* 0x000e220000002100 */
[----:B------:R-:W-:Y:S01]  /*0150*/  USHF.R.S32.HI UR7, URZ, 0x1f, UR6 ;  /* 0x0000001fff077899 */ /* 0x000fe20008011406 */
[----:B------:R-:W1:Y:S05]  /*0160*/  LDCU.64 UR10, c[0x0][0x388] ;  /* 0x00007100ff0a77ac */ /* 0x000e6a0008000a00 */
[----:B------:R-:W-:Y:S02]  /*0170*/  IMAD.U32 R2, RZ, RZ, UR7 ;  /* 0x00000007ff027e24 */ /* 0x000fe4000f8e00ff */
[----:B------:R-:W-:Y:S01]  /*0180*/  IMAD.U32 R4, RZ, RZ, UR7 ;  /* 0x00000007ff047e24 */ /* 0x000fe2000f8e00ff */
[----:B0-----:R-:W-:-:S04]  /*0190*/  ISETP.LT.U32.AND P0, PT, R0, UR6, PT ;  /* 0x0000000600007c0c */ /* 0x001fc8000bf01070 */
[----:B------:R-:W-:Y:S01]  /*01a0*/  ISETP.GT.AND.EX P0, PT, R2, RZ, PT, P0 ;  /* 0x000000ff0200720c */ /* 0x000fe20003f04300 */
[C---:B------:R-:W-:Y:S01]  /*01b0*/  VIADD R2, R0.reuse, 0x100 ;  /* 0x0000010000027836 */ /* 0x040fe20000000000 */
[----:B------:R-:W-:-:S04]  /*01c0*/  IADD3 R0, P2, PT, R0, UR4, RZ ;  /* 0x0000000400007c10 */ /* 0x000fc8000ff5e0ff */
[----:B------:R-:W-:Y:S01]  /*01d0*/  ISETP.LT.U32.AND P1, PT, R2, UR6, PT ;  /* 0x0000000602007c0c */ /* 0x000fe2000bf21070 */
[----:B------:R-:W-:Y:S01]  /*01e0*/  IMAD.X R3, RZ, RZ, UR5, P2 ;  /* 0x00000005ff037e24 */ /* 0x000fe200090e06ff */
[----:B-1----:R-:W-:Y:S02]  /*01f0*/  LEA R2, P2, R0, UR10, 0x2 ;  /* 0x0000000a00027c11 */ /* 0x002fe4000f8410ff */
[----:B------:R-:W-:Y:S02]  /*0200*/  ISETP.GT.AND.EX P1, PT, R4, RZ, PT, P1 ;  /* 0x000000ff0400720c */ /* 0x000fe40003f24310 */
[----:B------:R-:W-:Y:S01]  /*0210*/  LEA.HI.X R3, R0, UR11, R3, 0x2, P2 ;  /* 0x0000000b00037c11 */ /* 0x000fe200090f1403 */
[----:B------:R-:W0:Y:S04]  /*0220*/  @P0 LDC R5, c[0x0][0x390] ;  /* 0x0000e400ff050b82 */ /* 0x000e280000000800 */
[----:B0-----:R0:W-:Y:S06]  /*0230*/  @P0 STG.E desc[UR8][R2.64], R5 ;  /* 0x0000000502000986 */ /* 0x0011ec000c101908 */
[----:B------:R-:W-:Y:S05]  /*0240*/  @!P1 EXIT ;  /* 0x000000000000994d */ /* 0x000fea0003800000 */
[----:B0-----:R-:W0:Y:S02]  /*0250*/  LDC R5, c[0x0][0x390] ;  /* 0x0000e400ff057b82 */ /* 0x001e240000000800 */
[----:B0-----:R-:W-:Y:S01]  /*0260*/  STG.E desc[UR8][R2.64+0x400], R5 ;  /* 0x0004000502007986 */ /* 0x001fe2000c101908 */
[----:B------:R-:W-:Y:S05]  /*0270*/  EXIT ;  /* 0x000000000000794d */ /* 0x000fea0003800000 */
.L_x_35:
        /* <DEDUP_REMOVED lines=16> */
.L_x_44:


//--------------------- .text._ZN3cub18CUB_300001_SM_10006detail8for_each13static_kernelINS2_12policy_hub_t12policy_500_tEmN6thrust24THRUST_300001_SM_1000_NS8cuda_cub20__uninitialized_fill7functorINS7_10device_ptrIiEEiEEEEvT0_T1_ --------------------------
	.section	.text._ZN3cub18CUB_300001_SM_10006detail8for_each13static_kernelINS2_12policy_hub_t12policy_500_tEmN6thrust24THRUST_300001_SM_1000_NS8cuda_cub20__uninitialized_fill7functorINS7_10device_ptrIiEEiEEEEvT0_T1_,"ax",@progbits
	.align	128
        .global         _ZN3cub18CUB_300001_SM_10006detail8for_each13static_kernelINS2_12policy_hub_t12policy_500_tEmN6thrust24THRUST_300001_SM_1000_NS8cuda_cub20__uninitialized_fill7functorINS7_10device_ptrIiEEiEEEEvT0_T1_
        .type           _ZN3cub18CUB_300001_SM_10006detail8for_each13static_kernelINS2_12policy_hub_t12policy_500_tEmN6thrust24THRUST_300001_SM_1000_NS8cuda_cub20__uninitialized_fill7functorINS7_10device_ptrIiEEiEEEEvT0_T1_,@function
        .size           _ZN3cub18CUB_300001_SM_10006detail8for_each13static_kernelINS2_12policy_hub_t12policy_500_tEmN6thrust24THRUST_300001_SM_1000_NS8cuda_cub20__uninitialized_fill7functorINS7_10device_ptrIiEEiEEEEvT0_T1_,(.L_x_45 - _ZN3cub18CUB_300001_SM_10006detail8for_each13static_kernelINS2_12policy_hub_t12policy_500_tEmN6thrust24THRUST_300001_SM_1000_NS8cuda_cub20__uninitialized_fill7functorINS7_10device_ptrIiEEiEEEEvT0_T1_)
        .other          _ZN3cub18CUB_300001_SM_10006detail8for_each13static_kernelINS2_12policy_hub_t12policy_500_tEmN6thrust24THRUST_300001_SM_1000_NS8cuda_cub20__uninitialized_fill7functorINS7_10device_ptrIiEEiEEEEvT0_T1_,@"STO_CUDA_ENTRY STV_DEFAULT"
_ZN3cub18CUB_300001_SM_10006detail8for_each13static_kernelINS2_12policy_hub_t12policy_500_tEmN6thrust24THRUST_300001_SM_1000_NS8cuda_cub20__uninitialized_fill7functorINS7_10device_ptrIiEEiEEEEvT0_T1_:
.text._ZN3cub18CUB_300001_SM_10006detail8for_each13static_kernelINS2_12policy_hub_t12policy_500_tEmN6thrust24THRUST_300001_SM_1000_NS8cuda_cub20__uninitialized_fill7functorINS7_10device_ptrIiEEiEEEEvT0_T1_:
        /* <DEDUP_REMOVED lines=20> */
.L_x_36:
        /* <DEDUP_REMOVED lines=19> */
.L_x_37:
        /* <DEDUP_REMOVED lines=9> */
.L_x_45:


//--------------------- .text._ZN3cub18CUB_300001_SM_10006detail8for_each13static_kernelINS2_12policy_hub_t12policy_500_tEmN6thrust24THRUST_300001_SM_1000_NS8cuda_cub6__fill7functorINS7_6detail15normal_iteratorINS7_10device_ptrIiEEEEiEEEEvT0_T1_ --------------------------
	.section	.text._ZN3cub18CUB_300001_SM_10006detail8for_each13static_kernelINS2_12policy_hub_t12policy_500_tEmN6thrust24THRUST_300001_SM_1000_NS8cuda_cub6__fill7functorINS7_6detail15normal_iteratorINS7_10device_ptrIiEEEEiEEEEvT0_T1_,"ax",@progbits
	.align	128
        .global         _ZN3cub18CUB_300001_SM_10006detail8for_each13static_kernelINS2_12policy_hub_t12policy_500_tEmN6thrust24THRUST_300001_SM_1000_NS8cuda_cub6__fill7functorINS7_6detail15normal_iteratorINS7_10device_ptrIiEEEEiEEEEvT0_T1_
        .type           _ZN3cub18CUB_300001_SM_10006detail8for_each13static_kernelINS2_12policy_hub_t12policy_500_tEmN6thrust24THRUST_300001_SM_1000_NS8cuda_cub6__fill7functorINS7_6detail15normal_iteratorINS7_10device_ptrIiEEEEiEEEEvT0_T1_,@function
        .size           _ZN3cub18CUB_300001_SM_10006detail8for_each13static_kernelINS2_12policy_hub_t12policy_500_tEmN6thrust24THRUST_300001_SM_1000_NS8cuda_cub6__fill7functorINS7_6detail15normal_iteratorINS7_10device_ptrIiEEEEiEEEEvT0_T1_,(.L_x_46 - _ZN3cub18CUB_300001_SM_10006detail8for_each13static_kernelINS2_12policy_hub_t12policy_500_tEmN6thrust24THRUST_300001_SM_1000_NS8cuda_cub6__fill7functorINS7_6detail15normal_iteratorINS7_10device_ptrIiEEEEiEEEEvT0_T1_)
        .other          _ZN3cub18CUB_300001_SM_10006detail8for_each13static_kernelINS2_12policy_hub_t12policy_500_tEmN6thrust24THRUST_300001_SM_1000_NS8cuda_cub6__fill7functorINS7_6detail15normal_iteratorINS7_10device_ptrIiEEEEiEEEEvT0_T1_,@"STO_CUDA_ENTRY STV_DEFAULT"
_ZN3cub18CUB_300001_SM_10006detail8for_each13static_kernelINS2_12policy_hub_t12policy_500_tEmN6thrust24THRUST_300001_SM_1000_NS8cuda_cub6__fill7functorINS7_6detail15normal_iteratorINS7_10device_ptrIiEEEEiEEEEvT0_T1_:
.text._ZN3cub18CUB_300001_SM_10006detail8for_each13static_kernelINS2_12policy_hub_t12policy_500_tEmN6thrust24THRUST_300001_SM_1000_NS8cuda_cub6__fill7functorINS7_6detail15normal_iteratorINS7_10device_ptrIiEEEEiEEEEvT0_T1_:
        /* <DEDUP_REMOVED lines=20> */
.L_x_38:
        /* <DEDUP_REMOVED lines=19> */
.L_x_39:
        /* <DEDUP_REMOVED lines=9> */
.L_x_46:


//--------------------- .text._ZN3cub18CUB_300001_SM_10006detail11EmptyKernelIvEEvv --------------------------
	.section	.text._ZN3cub18CUB_300001_SM_10006detail11EmptyKernelIvEEvv,"ax",@progbits
	.align	128
        .global         _ZN3cub18CUB_300001_SM_10006detail11EmptyKernelIvEEvv
        .type           _ZN3cub18CUB_300001_SM_10006detail11EmptyKernelIvEEvv,@function
        .size           _ZN3cub18CUB_300001_SM_10006detail11EmptyKernelIvEEvv,(.L_x_47 - _ZN3cub18CUB_300001_SM_10006detail11EmptyKernelIvEEvv)
        .other          _ZN3cub18CUB_300001_SM_10006detail11EmptyKernelIvEEvv,@"STO_CUDA_ENTRY STV_DEFAULT"
_ZN3cub18CUB_300001_SM_10006detail11EmptyKernelIvEEvv:
.text._ZN3cub18CUB_300001_SM_10006detail11EmptyKernelIvEEvv:
[----:B------:R-:W-:Y:S01]  /*0000*/  LDC R1, c[0x0][0x37c] ;  /* 0x0000df00ff017b82 */ /* 0x000fe20000000800 */
[----:B------:R-:W-:Y:S05]  /*0010*/  EXIT ;  /* 0x000000000000794d */ /* 0x000fea0003800000 */
.L_x_40:
        /* <DEDUP_REMOVED lines=14> */
.L_x_47:


//--------------------- .nv.shared.reserved.0     --------------------------
	.section	.nv.shared.reserved.0,"aw",@nobits
	.weak		__nv_reservedSMEM_offset_0_alias
	.size		__nv_reservedSMEM_offset_0_alias, 0, 64
	.other		__nv_reservedSMEM_offset_0_alias,@"STO_CUDA_RESERVED_SHARED STV_DEFAULT"
__nv_reservedSMEM_offset_0_alias:
	.zero		0
	.zero		64


//--------------------- .nv.global                --------------------------
	.section	.nv.global,"aw",@nobits
.nv.global:
	.type		_ZN30_INTERNAL_548e501f_4_k_cu_main6thrust24THRUST_300001_SM_1000_NS3seqE,@object
	.size		_ZN30_INTERNAL_548e501f_4_k_cu_main6thrust24THRUST_300001_SM_1000_NS3seqE,(_ZN30_INTERNAL_548e501f_4_k_cu_main4cuda3std3__48in_placeE - _ZN30_INTERNAL_548e501f_4_k_cu_main6thrust24THRUST_300001_SM_1000_NS3seqE)
_ZN30_INTERNAL_548e501f_4_k_cu_main6thrust24THRUST_300001_SM_1000_NS3seqE:
	.zero		1
	.type		_ZN30_INTERNAL_548e501f_4_k_cu_main4cuda3std3__48in_placeE,@object
	.size		_ZN30_INTERNAL_548e501f_4_k_cu_main4cuda3std3__48in_placeE,(_ZN30_INTERNAL_548e501f_4_k_cu_main4cuda3std6ranges3__45__cpo4sizeE - _ZN30_INTERNAL_548e501f_4_k_cu_main4cuda3std3__48in_placeE)
_ZN30_INTERNAL_548e501f_4_k_cu_main4cuda3std3__48in_placeE:
	.zero		1
	.type		_ZN30_INTERNAL_548e501f_4_k_cu_main4cuda3std6ranges3__45__cpo4sizeE,@object
	.size		_ZN30_INTERNAL_548e501f_4_k_cu_main4cuda3std6ranges3__45__cpo4sizeE,(_ZN30_INTERNAL_548e501f_4_k_cu_main6thrust24THRUST_300001_SM_1000_NS12placeholders2_3E - _ZN30_INTERNAL_548e501f_4_k_cu_main4cuda3std6ranges3__45__cpo4sizeE)
_ZN30_INTERNAL_548e501f_4_k_cu_main4cuda3std6ranges3__45__cpo4sizeE:
	.zero		1
	.type		_ZN30_INTERNAL_548e501f_4_k_cu_main6thrust24THRUST_300001_SM_1000_NS12placeholders2_3E,@object
	.size		_ZN30_INTERNAL_548e501f_4_k_cu_main6thrust24THRUST_300001_SM_1000_NS12placeholders2_3E,(_ZN30_INTERNAL_548e501f_4_k_cu_main4cuda3std3__45__cpo6cbeginE - _ZN30_INTERNAL_548e501f_4_k_cu_main6thrust24THRUST_300001_SM_1000_NS12placeholders2_3E)
_ZN30_INTERNAL_548e501f_4_k_cu_main6thrust24THRUST_300001_SM_1000_NS12placeholders2_3E:
	.zero		1
	.type		_ZN30_INTERNAL_548e501f_4_k_cu_main4cuda3std3__45__cpo6cbeginE,@object
	.size		_ZN30_INTERNAL_548e501f_4_k_cu_main4cuda3std3__45__cpo6cbeginE,(_ZN30_INTERNAL_548e501f_4_k_cu_main4cuda3std6ranges3__45__cpo6cbeginE - _ZN30_INTERNAL_548e501f_4_k_cu_main4cuda3std3__45__cpo6cbeginE)
_ZN30_INTERNAL_548e501f_4_k_cu_main4cuda3std3__45__cpo6cbeginE:
	.zero		1
	.type		_ZN30_INTERNAL_548e501f_4_k_cu_main4cuda3std6ranges3__45__cpo6cbeginE,@object
	.size		_ZN30_INTERNAL_548e501f_4_k_cu_main4cuda3std6ranges3__45__cpo6cbeginE,(_ZN30_INTERNAL_548e501f_4_k_cu_main6thrust24THRUST_300001_SM_1000_NS12placeholders2_7E - _ZN30_INTERNAL_548e501f_4_k_cu_main4cuda3std6ranges3__45__cpo6cbeginE)
_ZN30_INTERNAL_548e501f_4_k_cu_main4cuda3std6ranges3__45__cpo6cbeginE:
	.zero		1
	.type		_ZN30_INTERNAL_548e501f_4_k_cu_main6thrust24THRUST_300001_SM_1000_NS12placeholders2_7E,@object
	.size		_ZN30_INTERNAL_548e501f_4_k_cu_main6thrust24THRUST_300001_SM_1000_NS12placeholders2_7E,(_ZN30_INTERNAL_548e501f_4_k_cu_main4cuda3std3__45__cpo7crbeginE - _ZN30_INTERNAL_548e501f_4_k_cu_main6thrust24THRUST_300001_SM_1000_NS12placeholders2_7E)
_ZN30_INTERNAL_548e501f_4_k_cu_main6thrust24THRUST_300001_SM_1000_NS12placeholders2_7E:
	.zero		1
	.type		_ZN30_INTERNAL_548e501f_4_k_cu_main4cuda3std3__45__cpo7crbeginE,@object
	.size		_ZN30_INTERNAL_548e501f_4_k_cu_main4cuda3std3__45__cpo7crbeginE,(_ZN30_INTERNAL_548e501f_4_k_cu_main4cuda3std6ranges3__45__cpo4nextE - _ZN30_INTERNAL_548e501f_4_k_cu_main4cuda3std3__45__cpo7crbeginE)
_ZN30_INTERNAL_548e501f_4_k_cu_main4cuda3std3__45__cpo7crbeginE:
	.zero		1
	.type		_ZN30_INTERNAL_548e501f_4_k_cu_main4cuda3std6ranges3__45__cpo4nextE,@object
	.size		_ZN30_INTERNAL_548e501f_4_k_cu_main4cuda3std6ranges3__45__cpo4nextE,(_ZN30_INTERNAL_548e501f_4_k_cu_main4cuda3std6ranges3__45__cpo4swapE - _ZN30_INTERNAL_548e501f_4_k_cu_main4cuda3std6ranges3__45__cpo4nextE)
_ZN30_INTERNAL_548e501f_4_k_cu_main4cuda3std6ranges3__45__cpo4nextE:
	.zero		1
	.type		_ZN30_INTERNAL_548e501f_4_k_cu_main4cuda3std6ranges3__45__cpo4swapE,@object
	.size		_ZN30_INTERNAL_548e501f_4_k_cu_main4cuda3std6ranges3__45__cpo4swapE,(_ZN30_INTERNAL_548e501f_4_k_cu_main6thrust24THRUST_300001_SM_1000_NS8cuda_cub10par_nosyncE - _ZN30_INTERNAL_548e501f_4_k_cu_main4cuda3std6ranges3__45__cpo4swapE)
_ZN30_INTERNAL_548e501f_4_k_cu_main4cuda3std6ranges3__45__cpo4swapE:
	.zero		1
	.type		_ZN30_INTERNAL_548e501f_4_k_cu_main6thrust24THRUST_300001_SM_1000_NS8cuda_cub10par_nosyncE,@object
	.size		_ZN30_INTERNAL_548e501f_4_k_cu_main6thrust24THRUST_300001_SM_1000_NS8cuda_cub10par_nosyncE,(_ZN30_INTERNAL_548e501f_4_k_cu_main6thrust24THRUST_300001_SM_1000_NS12placeholders2_9E - _ZN30_INTERNAL_548e501f_4_k_cu_main6thrust24THRUST_300001_SM_1000_NS8cuda_cub10par_nosyncE)
_ZN30_INTERNAL_548e501f_4_k_cu_main6thrust24THRUST_300001_SM_1000_NS8cuda_cub10par_nosyncE:
	.zero		1
	.type		_ZN30_INTERNAL_548e501f_4_k_cu_main6thrust24THRUST_300001_SM_1000_NS12placeholders2_9E,@object
	.size		_ZN30_INTERNAL_548e501f_4_k_cu_main6thrust24THRUST_300001_SM_1000_NS12placeholders2_9E,(_ZN30_INTERNAL_548e501f_4_k_cu_main4cuda3std3__432_GLOBAL__N__548e501f_4_k_cu_main6ignoreE - _ZN30_INTERNAL_548e501f_4_k_cu_main6thrust24THRUST_300001_SM_1000_NS12placeholders2_9E)
_ZN30_INTERNAL_548e501f_4_k_cu_main6thrust24THRUST_300001_SM_1000_NS12placeholders2_9E:
	.zero		1
	.type		_ZN30_INTERNAL_548e501f_4_k_cu_main4cuda3std3__432_GLOBAL__N__548e501f_4_k_cu_main6ignoreE,@object
	.size		_ZN30_INTERNAL_548e501f_4_k_cu_main4cuda3std3__432_GLOBAL__N__548e501f_4_k_cu_main6ignoreE,(_ZN30_INTERNAL_548e501f_4_k_cu_main4cuda3std6ranges3__45__cpo4dataE - _ZN30_INTERNAL_548e501f_4_k_cu_main4cuda3std3__432_GLOBAL__N__548e501f_4_k_cu_main6ignoreE)
_ZN30_INTERNAL_548e501f_4_k_cu_main4cuda3std3__432_GLOBAL__N__548e501f_4_k_cu_main6ignoreE:
	.zero		1
	.type		_ZN30_INTERNAL_548e501f_4_k_cu_main4cuda3std6ranges3__45__cpo4dataE,@object
	.size		_ZN30_INTERNAL_548e501f_4_k_cu_main4cuda3std6ranges3__45__cpo4dataE,(_ZN30_INTERNAL_548e501f_4_k_cu_main6thrust24THRUST_300001_SM_1000_NS12placeholders2_1E - _ZN30_INTERNAL_548e501f_4_k_cu_main4cuda3std6ranges3__45__cpo4dataE)
_ZN30_INTERNAL_548e501f_4_k_cu_main4cuda3std6ranges3__45__cpo4dataE:
	.zero		1
	.type		_ZN30_INTERNAL_548e501f_4_k_cu_main6thrust24THRUST_300001_SM_1000_NS12placeholders2_1E,@object
	.size		_ZN30_INTERNAL_548e501f_4_k_cu_main6thrust24THRUST_300001_SM_1000_NS12placeholders2_1E,(_ZN30_INTERNAL_548e501f_4_k_cu_main4cuda3std3__45__cpo5beginE - _ZN30_INTERNAL_548e501f_4_k_cu_main6thrust24THRUST_300001_SM_1000_NS12placeholders2_1E)
_ZN30_INTERNAL_548e501f_4_k_cu_main6thrust24THRUST_300001_SM_1000_NS12placeholders2_1E:
	.zero		1
	.type		_ZN30_INTERNAL_548e501f_4_k_cu_main4cuda3std3__45__cpo5beginE,@object
	.size		_ZN30_INTERNAL_548e501f_4_k_cu_main4cuda3std3__45__cpo5beginE,(_ZN30_INTERNAL_548e501f_4_k_cu_main4cuda3std6ranges3__45__cpo5beginE - _ZN30_INTERNAL_548e501f_4_k_cu_main4cuda3std3__45__cpo5beginE)
_ZN30_INTERNAL_548e501f_4_k_cu_main4cuda3std3__45__cpo5beginE:
	.zero		1
	.type		_ZN30_INTERNAL_548e501f_4_k_cu_main4cuda3std6ranges3__45__cpo5beginE,@object
	.size		_ZN30_INTERNAL_548e501f_4_k_cu_main4cuda3std6ranges3__45__cpo5beginE,(_ZN30_INTERNAL_548e501f_4_k_cu_main6thrust24THRUST_300001_SM_1000_NS12placeholders2_5E - _ZN30_INTERNAL_548e501f_4_k_cu_main4cuda3std6ranges3__45__cpo5beginE)
_ZN30_INTERNAL_548e501f_4_k_cu_main4cuda3std6ranges3__45__cpo5beginE:
	.zero		1
	.type		_ZN30_INTERNAL_548e501f_4_k_cu_main6thrust24THRUST_300001_SM_1000_NS12placeholders2_5E,@object
	.size		_ZN30_INTERNAL_548e501f_4_k_cu_main6thrust24THRUST_300001_SM_1000_NS12placeholders2_5E,(_ZN30_INTERNAL_548e501f_4_k_cu_main4cuda3std3__45__cpo6rbeginE - _ZN30_INTERNAL_548e501f_4_k_cu_main6thrust24THRUST_300001_SM_1000_NS12placeholders2_5E)
_ZN30_INTERNAL_548e501f_4_k_cu_main6thrust24THRUST_300001_SM_1000_NS12placeholders2_5E:
	.zero		1
	.type		_ZN30_INTERNAL_548e501f_4_k_cu_main4cuda3std3__45__cpo6rbeginE,@object
	.size		_ZN30_INTERNAL_548e501f_4_k_cu_main4cuda3std3__45__cpo6rbeginE,(_ZN30_INTERNAL_548e501f_4_k_cu_main4cuda3std6ranges3__45__cpo7advanceE - _ZN30_INTERNAL_548e501f_4_k_cu_main4cuda3std3__45__cpo6rbeginE)
_ZN30_INTERNAL_548e501f_4_k_cu_main4cuda3std3__45__cpo6rbeginE:
	.zero		1
	.type		_ZN30_INTERNAL_548e501f_4_k_cu_main4cuda3std6ranges3__45__cpo7advanceE,@object
	.size		_ZN30_INTERNAL_548e501f_4_k_cu_main4cuda3std6ranges3__45__cpo7advanceE,(_ZN30_INTERNAL_548e501f_4_k_cu_main4cuda3std3__47nulloptE - _ZN30_INTERNAL_548e501f_4_k_cu_main4cuda3std6ranges3__45__cpo7advanceE)
_ZN30_INTERNAL_548e501f_4_k_cu_main4cuda3std6ranges3__45__cpo7advanceE:
	.zero		1
	.type		_ZN30_INTERNAL_548e501f_4_k_cu_main4cuda3std3__47nulloptE,@object
	.size		_ZN30_INTERNAL_548e501f_4_k_cu_main4cuda3std3__47nulloptE,(_ZN30_INTERNAL_548e501f_4_k_cu_main4cuda3std6ranges3__45__cpo8distanceE - _ZN30_INTERNAL_548e501f_4_k_cu_main4cuda3std3__47nulloptE)
_ZN30_INTERNAL_548e501f_4_k_cu_main4cuda3std3__47nulloptE:
	.zero		1
	.type		_ZN30_INTERNAL_548e501f_4_k_cu_main4cuda3std6ranges3__45__cpo8distanceE,@object
	.size		_ZN30_INTERNAL_548e501f_4_k_cu_main4cuda3std6ranges3__45__cpo8distanceE,(_ZN30_INTERNAL_548e501f_4_k_cu_main6thrust24THRUST_300001_SM_1000_NS12placeholders3_10E - _ZN30_INTERNAL_548e501f_4_k_cu_main4cuda3std6ranges3__45__cpo8distanceE)
_ZN30_INTERNAL_548e501f_4_k_cu_main4cuda3std6ranges3__45__cpo8distanceE:
	.zero		1
	.type		_ZN30_INTERNAL_548e501f_4_k_cu_main6thrust24THRUST_300001_SM_1000_NS12placeholders3_10E,@object
	.size		_ZN30_INTERNAL_548e501f_4_k_cu_main6thrust24THRUST_300001_SM_1000_NS12placeholders3_10E,(_ZN30_INTERNAL_548e501f_4_k_cu_main4cuda3std3__419piecewise_constructE - _ZN30_INTERNAL_548e501f_4_k_cu_main6thrust24THRUST_300001_SM_1000_NS12placeholders3_10E)
_ZN30_INTERNAL_548e501f_4_k_cu_main6thrust24THRUST_300001_SM_1000_NS12placeholders3_10E:
	.zero		1
	.type		_ZN30_INTERNAL_548e501f_4_k_cu_main4cuda3std3__419piecewise_constructE,@object
	.size		_ZN30_INTERNAL_548e501f_4_k_cu_main4cuda3std3__419piecewise_constructE,(_ZN30_INTERNAL_548e501f_4_k_cu_main4cuda3std6ranges3__45__cpo5cdataE - _ZN30_INTERNAL_548e501f_4_k_cu_main4cuda3std3__419piecewise_constructE)
_ZN30_INTERNAL_548e501f_4_k_cu_main4cuda3std3__419piecewise_constructE:
	.zero		1
	.type		_ZN30_INTERNAL_548e501f_4_k_cu_main4cuda3std6ranges3__45__cpo5cdataE,@object
	.size		_ZN30_INTERNAL_548e501f_4_k_cu_main4cuda3std6ranges3__45__cpo5cdataE,(_ZN30_INTERNAL_548e501f_4_k_cu_main6thrust24THRUST_300001_SM_1000_NS12placeholders2_2E - _ZN30_INTERNAL_548e501f_4_k_cu_main4cuda3std6ranges3__45__cpo5cdataE)
_ZN30_INTERNAL_548e501f_4_k_cu_main4cuda3std6ranges3__45__cpo5cdataE:
	.zero		1
	.type		_ZN30_INTERNAL_548e501f_4_k_cu_main6thrust24THRUST_300001_SM_1000_NS12placeholders2_2E,@object
	.size		_ZN30_INTERNAL_548e501f_4_k_cu_main6thrust24THRUST_300001_SM_1000_NS12placeholders2_2E,(_ZN30_INTERNAL_548e501f_4_k_cu_main4cuda3std3__45__cpo3endE - _ZN30_INTERNAL_548e501f_4_k_cu_main6thrust24THRUST_300001_SM_1000_NS12placeholders2_2E)
_ZN30_INTERNAL_548e501f_4_k_cu_main6thrust24THRUST_300001_SM_1000_NS12placeholders2_2E:
	.zero		1
	.type		_ZN30_INTERNAL_548e501f_4_k_cu_main4cuda3std3__45__cpo3endE,@object
	.size		_ZN30_INTERNAL_548e501f_4_k_cu_main4cuda3std3__45__cpo3endE,(_ZN30_INTERNAL_548e501f_4_k_cu_main4cuda3std6ranges3__45__cpo3endE - _ZN30_INTERNAL_548e501f_4_k_cu_main4cuda3std3__45__cpo3endE)
_ZN30_INTERNAL_548e501f_4_k_cu_main4cuda3std3__45__cpo3endE:
	.zero		1
	.type		_ZN30_INTERNAL_548e501f_4_k_cu_main4cuda3std6ranges3__45__cpo3endE,@object
	.size		_ZN30_INTERNAL_548e501f_4_k_cu_main4cuda3std6ranges3__45__cpo3endE,(_ZN30_INTERNAL_548e501f_4_k_cu_main6thrust24THRUST_300001_SM_1000_NS12placeholders2_6E - _ZN30_INTERNAL_548e501f_4_k_cu_main4cuda3std6ranges3__45__cpo3endE)
_ZN30_INTERNAL_548e501f_4_k_cu_main4cuda3std6ranges3__45__cpo3endE:
	.zero		1
	.type		_ZN30_INTERNAL_548e501f_4_k_cu_main6thrust24THRUST_300001_SM_1000_NS12placeholders2_6E,@object
	.size		_ZN30_INTERNAL_548e501f_4_k_cu_main6thrust24THRUST_300001_SM_1000_NS12placeholders2_6E,(_ZN30_INTERNAL_548e501f_4_k_cu_main4cuda3std3__45__cpo4rendE - _ZN30_INTERNAL_548e501f_4_k_cu_main6thrust24THRUST_300001_SM_1000_NS12placeholders2_6E)
_ZN30_INTERNAL_548e501f_4_k_cu_main6thrust24THRUST_300001_SM_1000_NS12placeholders2_6E:
	.zero		1
	.type		_ZN30_INTERNAL_548e501f_4_k_cu_main4cuda3std3__45__cpo4rendE,@object
	.size		_ZN30_INTERNAL_548e501f_4_k_cu_main4cuda3std3__45__cpo4rendE,(_ZN30_INTERNAL_548e501f_4_k_cu_main4cuda3std6ranges3__45__cpo9iter_swapE - _ZN30_INTERNAL_548e501f_4_k_cu_main4cuda3std3__45__cpo4rendE)
_ZN30_INTERNAL_548e501f_4_k_cu_main4cuda3std3__45__cpo4rendE:
	.zero		1
	.type		_ZN30_INTERNAL_548e501f_4_k_cu_main4cuda3std6ranges3__45__cpo9iter_swapE,@object
	.size		_ZN30_INTERNAL_548e501f_4_k_cu_main4cuda3std6ranges3__45__cpo9iter_swapE,(_ZN30_INTERNAL_548e501f_4_k_cu_main4cuda3std3__48unexpectE - _ZN30_INTERNAL_548e501f_4_k_cu_main4cuda3std6ranges3__45__cpo9iter_swapE)
_ZN30_INTERNAL_548e501f_4_k_cu_main4cuda3std6ranges3__45__cpo9iter_swapE:
	.zero		1
	.type		_ZN30_INTERNAL_548e501f_4_k_cu_main4cuda3std3__48unexpectE,@object
	.size		_ZN30_INTERNAL_548e501f_4_k_cu_main4cuda3std3__48unexpectE,(_ZN30_INTERNAL_548e501f_4_k_cu_main6thrust24THRUST_300001_SM_1000_NS8cuda_cub3parE - _ZN30_INTERNAL_548e501f_4_k_cu_main4cuda3std3__48unexpectE)
_ZN30_INTERNAL_548e501f_4_k_cu_main4cuda3std3__48unexpectE:
	.zero		1
	.type		_ZN30_INTERNAL_548e501f_4_k_cu_main6thrust24THRUST_300001_SM_1000_NS8cuda_cub3parE,@object
	.size		_ZN30_INTERNAL_548e501f_4_k_cu_main6thrust24THRUST_300001_SM_1000_NS8cuda_cub3parE,(_ZN30_INTERNAL_548e501f_4_k_cu_main6thrust24THRUST_300001_SM_1000_NS12placeholders2_4E - _ZN30_INTERNAL_548e501f_4_k_cu_main6thrust24THRUST_300001_SM_1000_NS8cuda_cub3parE)
_ZN30_INTERNAL_548e501f_4_k_cu_main6thrust24THRUST_300001_SM_1000_NS8cuda_cub3parE:
	.zero		1
	.type		_ZN30_INTERNAL_548e501f_4_k_cu_main6thrust24THRUST_300001_SM_1000_NS12placeholders2_4E,@object
	.size		_ZN30_INTERNAL_548e501f_4_k_cu_main6thrust24THRUST_300001_SM_1000_NS12placeholders2_4E,(_ZN30_INTERNAL_548e501f_4_k_cu_main4cuda3std3__45__cpo4cendE - _ZN30_INTERNAL_548e501f_4_k_cu_main6thrust24THRUST_300001_SM_1000_NS12placeholders2_4E)
_ZN30_INTERNAL_548e501f_4_k_cu_main6thrust24THRUST_300001_SM_1000_NS12placeholders2_4E:
	.zero		1
	.type		_ZN30_INTERNAL_548e501f_4_k_cu_main4cuda3std3__45__cpo4cendE,@object
	.size		_ZN30_INTERNAL_548e501f_4_k_cu_main4cuda3std3__45__cpo4cendE,(_ZN30_INTERNAL_548e501f_4_k_cu_main4cuda3std6ranges3__45__cpo4cendE - _ZN30_INTERNAL_548e501f_4_k_cu_main4cuda3std3__45__cpo4cendE)
_ZN30_INTERNAL_548e501f_4_k_cu_main4cuda3std3__45__cpo4cendE:
	.zero		1
	.type		_ZN30_INTERNAL_548e501f_4_k_cu_main4cuda3std6ranges3__45__cpo4cendE,@object
	.size		_ZN30_INTERNAL_548e501f_4_k_cu_main4cuda3std6ranges3__45__cpo4cendE,(_ZN30_INTERNAL_548e501f_4_k_cu_main4cuda3std3__420unreachable_sentinelE - _ZN30_INTERNAL_548e501f_4_k_cu_main4cuda3std6ranges3__45__cpo4cendE)
_ZN30_INTERNAL_548e501f_4_k_cu_main4cuda3std6ranges3__45__cpo4cendE:
	.zero		1
	.type		_ZN30_INTERNAL_548e501f_4_k_cu_main4cuda3std3__420unreachable_sentinelE,@object
	.size		_ZN30_INTERNAL_548e501f_4_k_cu_main4cuda3std3__420unreachable_sentinelE,(_ZN30_INTERNAL_548e501f_4_k_cu_main4cuda3std6ranges3__45__cpo5ssizeE - _ZN30_INTERNAL_548e501f_4_k_cu_main4cuda3std3__420unreachable_sentinelE)
_ZN30_INTERNAL_548e501f_4_k_cu_main4cuda3std3__420unreachable_sentinelE:
	.zero		1
	.type		_ZN30_INTERNAL_548e501f_4_k_cu_main4cuda3std6ranges3__45__cpo5ssizeE,@object
	.size		_ZN30_INTERNAL_548e501f_4_k_cu_main4cuda3std6ranges3__45__cpo5ssizeE,(_ZN30_INTERNAL_548e501f_4_k_cu_main6thrust24THRUST_300001_SM_1000_NS12placeholders2_8E - _ZN30_INTERNAL_548e501f_4_k_cu_main4cuda3std6ranges3__45__cpo5ssizeE)
_ZN30_INTERNAL_548e501f_4_k_cu_main4cuda3std6ranges3__45__cpo5ssizeE:
	.zero		1
	.type		_ZN30_INTERNAL_548e501f_4_k_cu_main6thrust24THRUST_300001_SM_1000_NS12placeholders2_8E,@object
	.size		_ZN30_INTERNAL_548e501f_4_k_cu_main6thrust24THRUST_300001_SM_1000_NS12placeholders2_8E,(_ZN30_INTERNAL_548e501f_4_k_cu_main4cuda3std3__45__cpo5crendE - _ZN30_INTERNAL_548e501f_4_k_cu_main6thrust24THRUST_300001_SM_1000_NS12placeholders2_8E)
_ZN30_INTERNAL_548e501f_4_k_cu_main6thrust24THRUST_300001_SM_1000_NS12placeholders2_8E:
	.zero		1
	.type		_ZN30_INTERNAL_548e501f_4_k_cu_main4cuda3std3__45__cpo5crendE,@object
	.size		_ZN30_INTERNAL_548e501f_4_k_cu_main4cuda3std3__45__cpo5crendE,(_ZN30_INTERNAL_548e501f_4_k_cu_main4cuda3std6ranges3__45__cpo4prevE - _ZN30_INTERNAL_548e501f_4_k_cu_main4cuda3std3__45__cpo5crendE)
_ZN30_INTERNAL_548e501f_4_k_cu_main4cuda3std3__45__cpo5crendE:
	.zero		1
	.type		_ZN30_INTERNAL_548e501f_4_k_cu_main4cuda3std6ranges3__45__cpo4prevE,@object
	.size		_ZN30_INTERNAL_548e501f_4_k_cu_main4cuda3std6ranges3__45__cpo4prevE,(_ZN30_INTERNAL_548e501f_4_k_cu_main4cuda3std6ranges3__45__cpo9iter_moveE - _ZN30_INTERNAL_548e501f_4_k_cu_main4cuda3std6ranges3__45__cpo4prevE)
_ZN30_INTERNAL_548e501f_4_k_cu_main4cuda3std6ranges3__45__cpo4prevE:
	.zero		1
	.type		_ZN30_INTERNAL_548e501f_4_k_cu_main4cuda3std6ranges3__45__cpo9iter_moveE,@object
	.size		_ZN30_INTERNAL_548e501f_4_k_cu_main4cuda3std6ranges3__45__cpo9iter_moveE,(_ZN30_INTERNAL_548e501f_4_k_cu_main6thrust24THRUST_300001_SM_1000_NS6system6detail10sequential3seqE - _ZN30_INTERNAL_548e501f_4_k_cu_main4cuda3std6ranges3__45__cpo9iter_moveE)
_ZN30_INTERNAL_548e501f_4_k_cu_main4cuda3std6ranges3__45__cpo9iter_moveE:
	.zero		1
	.type		_ZN30_INTERNAL_548e501f_4_k_cu_main6thrust24THRUST_300001_SM_1000_NS6system6detail10sequential3seqE,@object
	.size		_ZN30_INTERNAL_548e501f_4_k_cu_main6thrust24THRUST_300001_SM_1000_NS6system6detail10sequential3seqE,(.L_31 - _ZN30_INTERNAL_548e501f_4_k_cu_main6thrust24THRUST_300001_SM_1000_NS6system6detail10sequential3seqE)
_ZN30_INTERNAL_548e501f_4_k_cu_main6thrust24THRUST_300001_SM_1000_NS6system6detail10sequential3seqE:
	.zero		1
.L_31:


//--------------------- .nv.constant0._ZN3cub18CUB_300001_SM_10006detail9transform16transform_kernelINS2_10policy_hubILb1EN4cuda3std3__45tupleIJN6thrust24THRUST_300001_SM_1000_NS6detail15normal_iteratorINSA_10device_ptrIfEEEEEEEE10policy1000El5saxpiSF_JPfEEEvT0_iT1_T2_DpNS2_10kernel_argIT3_EE --------------------------
	.section	.nv.constant0._ZN3cub18CUB_300001_SM_10006detail9transform16transform_kernelINS2_10policy_hubILb1EN4cuda3std3__45tupleIJN6thrust24THRUST_300001_SM_1000_NS6detail15normal_iteratorINSA_10device_ptrIfEEEEEEEE10policy1000El5saxpiSF_JPfEEEvT0_iT1_T2_DpNS2_10kernel_argIT3_EE,"a",@progbits
	.sectionflags	@""
	.align	4
.nv.constant0._ZN3cub18CUB_300001_SM_10006detail9transform16transform_kernelINS2_10policy_hubILb1EN4cuda3std3__45tupleIJN6thrust24THRUST_300001_SM_1000_NS6detail15normal_iteratorINSA_10device_ptrIfEEEEEEEE10policy1000El5saxpiSF_JPfEEEvT0_iT1_T2_DpNS2_10kernel_argIT3_EE:
	.zero		944


//--------------------- .nv.constant0._ZN3cub18CUB_300001_SM_10006detail9transform16transform_kernelINS2_10policy_hubILb1EN4cuda3std3__45tupleIJN6thrust24THRUST_300001_SM_1000_NS6detail15normal_iteratorINSA_10device_ptrIfEEEEEEEE10policy1000Ei5saxpiSF_JPfEEEvT0_iT1_T2_DpNS2_10kernel_argIT3_EE --------------------------
	.section	.nv.constant0._ZN3cub18CUB_300001_SM_10006detail9transform16transform_kernelINS2_10policy_hubILb1EN4cuda3std3__45tupleIJN6thrust24THRUST_300001_SM_1000_NS6detail15normal_iteratorINSA_10device_ptrIfEEEEEEEE10policy1000Ei5saxpiSF_JPfEEEvT0_iT1_T2_DpNS2_10kernel_argIT3_EE,"a",@progbits
	.sectionflags	@""
	.align	4
.nv.constant0._ZN3cub18CUB_300001_SM_10006detail9transform16transform_kernelINS2_10policy_hubILb1EN4cuda3std3__45tupleIJN6thrust24THRUST_300001_SM_1000_NS6detail15normal_iteratorINSA_10device_ptrIfEEEEEEEE10policy1000Ei5saxpiSF_JPfEEEvT0_iT1_T2_DpNS2_10kernel_argIT3_EE:
	.zero		936


//--------------------- .nv.constant0._ZN3cub18CUB_300001_SM_10006detail8for_each13static_kernelINS2_12policy_hub_t12policy_500_tEmN6thrust24THRUST_300001_SM_1000_NS8cuda_cub20__uninitialized_fill7functorINS7_10device_ptrIfEEfEEEEvT0_T1_ --------------------------
	.section	.nv.constant0._ZN3cub18CUB_300001_SM_10006detail8for_each13static_kernelINS2_12policy_hub_t12policy_500_tEmN6thrust24THRUST_300001_SM_1000_NS8cuda_cub20__uninitialized_fill7functorINS7_10device_ptrIfEEfEEEEvT0_T1_,"a",@progbits
	.sectionflags	@""
	.align	4
.nv.constant0._ZN3cub18CUB_300001_SM_10006detail8for_each13static_kernelINS2_12policy_hub_t12policy_500_tEmN6thrust24THRUST_300001_SM_1000_NS8cuda_cub20__uninitialized_fill7functorINS7_10device_ptrIfEEfEEEEvT0_T1_:
	.zero		920


//--------------------- .nv.constant0._ZN3cub18CUB_300001_SM_10006detail8for_each13static_kernelINS2_12policy_hub_t12policy_500_tElN6thrust24THRUST_300001_SM_1000_NS8cuda_cub6__fill7functorINS7_6detail15normal_iteratorINS7_10device_ptrIiEEEEiEEEEvT0_T1_ --------------------------
	.section	.nv.constant0._ZN3cub18CUB_300001_SM_10006detail8for_each13static_kernelINS2_12policy_hub_t12policy_500_tElN6thrust24THRUST_300001_SM_1000_NS8cuda_cub6__fill7functorINS7_6detail15normal_iteratorINS7_10device_ptrIiEEEEiEEEEvT0_T1_,"a",@progbits
	.sectionflags	@""
	.align	4
.nv.constant0._ZN3cub18CUB_300001_SM_10006detail8for_each13static_kernelINS2_12policy_hub_t12policy_500_tElN6thrust24THRUST_300001_SM_1000_NS8cuda_cub6__fill7functorINS7_6detail15normal_iteratorINS7_10device_ptrIiEEEEiEEEEvT0_T1_:
	.zero		920


//--------------------- .nv.constant0._ZN3cub18CUB_300001_SM_10006detail8for_each13static_kernelINS2_12policy_hub_t12policy_500_tEmN6thrust24THRUST_300001_SM_1000_NS8cuda_cub20__uninitialized_fill7functorINS7_10device_ptrIiEEiEEEEvT0_T1_ --------------------------
	.section	.nv.constant0._ZN3cub18CUB_300001_SM_10006detail8for_each13static_kernelINS2_12policy_hub_t12policy_500_tEmN6thrust24THRUST_300001_SM_1000_NS8cuda_cub20__uninitialized_fill7functorINS7_10device_ptrIiEEiEEEEvT0_T1_,"a",@progbits
	.sectionflags	@""
	.align	4
.nv.constant0._ZN3cub18CUB_300001_SM_10006detail8for_each13static_kernelINS2_12policy_hub_t12policy_500_tEmN6thrust24THRUST_300001_SM_1000_NS8cuda_cub20__uninitialized_fill7functorINS7_10device_ptrIiEEiEEEEvT0_T1_:
	.zero		920


//--------------------- .nv.constant0._ZN3cub18CUB_300001_SM_10006detail8for_each13static_kernelINS2_12policy_hub_t12policy_500_tEmN6thrust24THRUST_300001_SM_1000_NS8cuda_cub6__fill7functorINS7_6detail15normal_iteratorINS7_10device_ptrIiEEEEiEEEEvT0_T1_ --------------------------
	.section	.nv.constant0._ZN3cub18CUB_300001_SM_10006detail8for_each13static_kernelINS2_12policy_hub_t12policy_500_tEmN6thrust24THRUST_300001_SM_1000_NS8cuda_cub6__fill7functorINS7_6detail15normal_iteratorINS7_10device_ptrIiEEEEiEEEEvT0_T1_,"a",@progbits
	.sectionflags	@""
	.align	4
.nv.constant0._ZN3cub18CUB_300001_SM_10006detail8for_each13static_kernelINS2_12policy_hub_t12policy_500_tEmN6thrust24THRUST_300001_SM_1000_NS8cuda_cub6__fill7functorINS7_6detail15normal_iteratorINS7_10device_ptrIiEEEEiEEEEvT0_T1_:
	.zero		920


//--------------------- .nv.constant0._ZN3cub18CUB_300001_SM_10006detail11EmptyKernelIvEEvv --------------------------
	.section	.nv.constant0._ZN3cub18CUB_300001_SM_10006detail11EmptyKernelIvEEvv,"a",@progbits
	.sectionflags	@""
	.align	4
.nv.constant0._ZN3cub18CUB_300001_SM_10006detail11EmptyKernelIvEEvv:
	.zero		896


//--------------------- SYMBOLS --------------------------

	.type		.nv.reservedSmem.offset0,@object
	.size		.nv.reservedSmem.offset0,0x4
